//
// Generated by NVIDIA NVVM Compiler
//
// Compiler Build ID: CL-36424714
// Cuda compilation tools, release 13.0, V13.0.88
// Based on NVVM 20.0.0
//

.version 9.0
.target sm_100
.address_size 64

	// .globl	_Z17laplace3d_stridesPdS_4dim3S0_
.extern .shared .align 16 .b8 smem[];

.visible .entry _Z17laplace3d_stridesPdS_4dim3S0_(
	.param .u64 .ptr .align 1 _Z17laplace3d_stridesPdS_4dim3S0__param_0,
	.param .u64 .ptr .align 1 _Z17laplace3d_stridesPdS_4dim3S0__param_1,
	.param .align 4 .b8 _Z17laplace3d_stridesPdS_4dim3S0__param_2[12],
	.param .align 4 .b8 _Z17laplace3d_stridesPdS_4dim3S0__param_3[12]
)
{
	.reg .pred 	%p<10>;
	.reg .b32 	%r<48>;
	.reg .b64 	%rd<20>;
	.reg .b64 	%fd<15>;

	ld.param.u32 	%r10, [_Z17laplace3d_stridesPdS_4dim3S0__param_3+8];
	ld.param.u32 	%r9, [_Z17laplace3d_stridesPdS_4dim3S0__param_3+4];
	ld.param.u32 	%r8, [_Z17laplace3d_stridesPdS_4dim3S0__param_3];
	ld.param.u32 	%r7, [_Z17laplace3d_stridesPdS_4dim3S0__param_2+8];
	ld.param.u32 	%r6, [_Z17laplace3d_stridesPdS_4dim3S0__param_2+4];
	ld.param.u64 	%rd1, [_Z17laplace3d_stridesPdS_4dim3S0__param_0];
	ld.param.u32 	%r5, [_Z17laplace3d_stridesPdS_4dim3S0__param_2];
	ld.param.u64 	%rd2, [_Z17laplace3d_stridesPdS_4dim3S0__param_1];
	mov.u32 	%r11, %tid.x;
	mov.u32 	%r12, %ctaid.x;
	mov.u32 	%r13, %ntid.x;
	mad.lo.s32 	%r2, %r12, %r13, %r11;
	mov.u32 	%r14, %tid.y;
	mov.u32 	%r15, %ctaid.y;
	mov.u32 	%r16, %ntid.y;
	mad.lo.s32 	%r3, %r15, %r16, %r14;
	mov.u32 	%r17, %tid.z;
	mov.u32 	%r18, %ctaid.z;
	mov.u32 	%r19, %ntid.z;
	mad.lo.s32 	%r4, %r18, %r19, %r17;
	setp.lt.s32 	%p1, %r2, 1;
	add.s32 	%r20, %r5, -1;
	setp.ge.u32 	%p2, %r2, %r20;
	or.pred  	%p3, %p1, %p2;
	@%p3 bra 	$L__BB0_4;
	setp.eq.s32 	%p4, %r3, 0;
	add.s32 	%r21, %r6, -1;
	setp.ge.u32 	%p5, %r3, %r21;
	or.pred  	%p6, %p4, %p5;
	@%p6 bra 	$L__BB0_4;
	setp.eq.s32 	%p7, %r4, 0;
	add.s32 	%r22, %r7, -1;
	setp.ge.u32 	%p8, %r4, %r22;
	or.pred  	%p9, %p7, %p8;
	@%p9 bra 	$L__BB0_4;
	add.s32 	%r23, %r2, -1;
	mul.lo.s32 	%r24, %r8, %r23;
	mul.lo.s32 	%r25, %r9, %r3;
	add.s32 	%r26, %r24, %r25;
	mul.lo.s32 	%r27, %r10, %r4;
	add.s32 	%r28, %r26, %r27;
	mul.wide.s32 	%rd10, %r28, 8;
	add.s64 	%rd3, %rd2, %rd10;
	// begin inline asm
	ld.global.nc.f64 %fd1, [%rd3];
	// end inline asm
	shl.b32 	%r29, %r8, 1;
	add.s32 	%r30, %r24, %r29;
	add.s32 	%r31, %r30, %r25;
	add.s32 	%r32, %r31, %r27;
	mul.wide.s32 	%rd11, %r32, 8;
	add.s64 	%rd4, %rd2, %rd11;
	// begin inline asm
	ld.global.nc.f64 %fd2, [%rd4];
	// end inline asm
	add.f64 	%fd8, %fd1, %fd2;
	sub.s32 	%r33, %r30, %r8;
	sub.s32 	%r34, %r25, %r9;
	add.s32 	%r35, %r33, %r34;
	add.s32 	%r36, %r35, %r27;
	mul.wide.s32 	%rd12, %r36, 8;
	add.s64 	%rd5, %rd2, %rd12;
	// begin inline asm
	ld.global.nc.f64 %fd3, [%rd5];
	// end inline asm
	add.f64 	%fd9, %fd8, %fd3;
	shl.b32 	%r37, %r9, 1;
	add.s32 	%r38, %r34, %r37;
	add.s32 	%r39, %r33, %r38;
	add.s32 	%r40, %r39, %r27;
	mul.wide.s32 	%rd13, %r40, 8;
	add.s64 	%rd6, %rd2, %rd13;
	// begin inline asm
	ld.global.nc.f64 %fd4, [%rd6];
	// end inline asm
	add.f64 	%fd10, %fd9, %fd4;
	add.s32 	%r41, %r33, %r25;
	sub.s32 	%r42, %r27, %r10;
	add.s32 	%r43, %r41, %r42;
	mul.wide.s32 	%rd14, %r43, 8;
	add.s64 	%rd7, %rd2, %rd14;
	// begin inline asm
	ld.global.nc.f64 %fd5, [%rd7];
	// end inline asm
	add.f64 	%fd11, %fd10, %fd5;
	shl.b32 	%r44, %r10, 1;
	add.s32 	%r45, %r42, %r44;
	add.s32 	%r46, %r41, %r45;
	mul.wide.s32 	%rd15, %r46, 8;
	add.s64 	%rd8, %rd2, %rd15;
	// begin inline asm
	ld.global.nc.f64 %fd6, [%rd8];
	// end inline asm
	add.f64 	%fd12, %fd11, %fd6;
	add.s32 	%r47, %r41, %r27;
	mul.wide.s32 	%rd16, %r10, 8;
	add.s64 	%rd9, %rd7, %rd16;
	// begin inline asm
	ld.global.nc.f64 %fd7, [%rd9];
	// end inline asm
	fma.rn.f64 	%fd13, %fd7, 0dC018000000000000, %fd12;
	mul.f64 	%fd14, %fd13, 0d3FE0000000000000;
	cvta.to.global.u64 	%rd17, %rd1;
	mul.wide.s32 	%rd18, %r47, 8;
	add.s64 	%rd19, %rd17, %rd18;
	st.global.f64 	[%rd19], %fd14;
$L__BB0_4:
	ret;

}
	// .globl	_Z27laplace3d_relative_indexingPdS_4dim3S0_
.visible .entry _Z27laplace3d_relative_indexingPdS_4dim3S0_(
	.param .u64 .ptr .align 1 _Z27laplace3d_relative_indexingPdS_4dim3S0__param_0,
	.param .u64 .ptr .align 1 _Z27laplace3d_relative_indexingPdS_4dim3S0__param_1,
	.param .align 4 .b8 _Z27laplace3d_relative_indexingPdS_4dim3S0__param_2[12],
	.param .align 4 .b8 _Z27laplace3d_relative_indexingPdS_4dim3S0__param_3[12]
)
{
	.reg .pred 	%p<10>;
	.reg .b32 	%r<32>;
	.reg .b64 	%rd<19>;
	.reg .b64 	%fd<15>;

	ld.param.u32 	%r10, [_Z27laplace3d_relative_indexingPdS_4dim3S0__param_2+8];
	ld.param.u32 	%r9, [_Z27laplace3d_relative_indexingPdS_4dim3S0__param_2+4];
	ld.param.u64 	%rd1, [_Z27laplace3d_relative_indexingPdS_4dim3S0__param_0];
	ld.param.u32 	%r4, [_Z27laplace3d_relative_indexingPdS_4dim3S0__param_3+8];
	ld.param.u32 	%r8, [_Z27laplace3d_relative_indexingPdS_4dim3S0__param_2];
	ld.param.u32 	%r2, [_Z27laplace3d_relative_indexingPdS_4dim3S0__param_3];
	ld.param.u32 	%r3, [_Z27laplace3d_relative_indexingPdS_4dim3S0__param_3+4];
	ld.param.u64 	%rd2, [_Z27laplace3d_relative_indexingPdS_4dim3S0__param_1];
	mov.u32 	%r11, %tid.x;
	mov.u32 	%r12, %ctaid.x;
	mov.u32 	%r13, %ntid.x;
	mad.lo.s32 	%r14, %r12, %r13, %r11;
	mov.u32 	%r15, %tid.y;
	mov.u32 	%r16, %ctaid.y;
	mov.u32 	%r17, %ntid.y;
	mad.lo.s32 	%r5, %r16, %r17, %r15;
	mov.u32 	%r18, %tid.z;
	mov.u32 	%r19, %ctaid.z;
	mov.u32 	%r20, %ntid.z;
	mad.lo.s32 	%r6, %r19, %r20, %r18;
	mul.lo.s32 	%r21, %r3, %r5;
	mad.lo.s32 	%r7, %r2, %r14, %r21;
	setp.lt.s32 	%p1, %r14, 1;
	add.s32 	%r22, %r8, -1;
	setp.ge.u32 	%p2, %r14, %r22;
	or.pred  	%p3, %p1, %p2;
	@%p3 bra 	$L__BB1_4;
	setp.eq.s32 	%p4, %r5, 0;
	add.s32 	%r23, %r9, -1;
	setp.ge.u32 	%p5, %r5, %r23;
	or.pred  	%p6, %p4, %p5;
	@%p6 bra 	$L__BB1_4;
	setp.eq.s32 	%p7, %r6, 0;
	add.s32 	%r24, %r10, -1;
	setp.ge.u32 	%p8, %r6, %r24;
	or.pred  	%p9, %p7, %p8;
	@%p9 bra 	$L__BB1_4;
	mad.lo.s32 	%r25, %r4, %r6, %r7;
	sub.s32 	%r26, %r25, %r2;
	mul.wide.u32 	%rd10, %r26, 8;
	add.s64 	%rd3, %rd2, %rd10;
	// begin inline asm
	ld.global.nc.f64 %fd1, [%rd3];
	// end inline asm
	add.s32 	%r27, %r25, %r2;
	mul.wide.u32 	%rd11, %r27, 8;
	add.s64 	%rd4, %rd2, %rd11;
	// begin inline asm
	ld.global.nc.f64 %fd2, [%rd4];
	// end inline asm
	add.f64 	%fd8, %fd1, %fd2;
	sub.s32 	%r28, %r25, %r3;
	mul.wide.u32 	%rd12, %r28, 8;
	add.s64 	%rd5, %rd2, %rd12;
	// begin inline asm
	ld.global.nc.f64 %fd3, [%rd5];
	// end inline asm
	add.f64 	%fd9, %fd8, %fd3;
	add.s32 	%r29, %r25, %r3;
	mul.wide.u32 	%rd13, %r29, 8;
	add.s64 	%rd6, %rd2, %rd13;
	// begin inline asm
	ld.global.nc.f64 %fd4, [%rd6];
	// end inline asm
	add.f64 	%fd10, %fd9, %fd4;
	sub.s32 	%r30, %r25, %r4;
	mul.wide.u32 	%rd14, %r30, 8;
	add.s64 	%rd7, %rd2, %rd14;
	// begin inline asm
	ld.global.nc.f64 %fd5, [%rd7];
	// end inline asm
	add.f64 	%fd11, %fd10, %fd5;
	add.s32 	%r31, %r25, %r4;
	mul.wide.u32 	%rd15, %r31, 8;
	add.s64 	%rd8, %rd2, %rd15;
	// begin inline asm
	ld.global.nc.f64 %fd6, [%rd8];
	// end inline asm
	add.f64 	%fd12, %fd11, %fd6;
	mul.wide.s32 	%rd16, %r25, 8;
	add.s64 	%rd9, %rd2, %rd16;
	// begin inline asm
	ld.global.nc.f64 %fd7, [%rd9];
	// end inline asm
	fma.rn.f64 	%fd13, %fd7, 0dC018000000000000, %fd12;
	mul.f64 	%fd14, %fd13, 0d3FE0000000000000;
	cvta.to.global.u64 	%rd17, %rd1;
	add.s64 	%rd18, %rd17, %rd16;
	st.global.f64 	[%rd18], %fd14;
$L__BB1_4:
	ret;

}
	// .globl	_Z16laplace3d_no_ldgPdS_4dim3S0_
.visible .entry _Z16laplace3d_no_ldgPdS_4dim3S0_(
	.param .u64 .ptr .align 1 _Z16laplace3d_no_ldgPdS_4dim3S0__param_0,
	.param .u64 .ptr .align 1 _Z16laplace3d_no_ldgPdS_4dim3S0__param_1,
	.param .align 4 .b8 _Z16laplace3d_no_ldgPdS_4dim3S0__param_2[12],
	.param .align 4 .b8 _Z16laplace3d_no_ldgPdS_4dim3S0__param_3[12]
)
{
	.reg .pred 	%p<10>;
	.reg .b32 	%r<45>;
	.reg .b64 	%rd<21>;
	.reg .b64 	%fd<15>;

	ld.param.u32 	%r10, [_Z16laplace3d_no_ldgPdS_4dim3S0__param_3+8];
	ld.param.u32 	%r9, [_Z16laplace3d_no_ldgPdS_4dim3S0__param_3+4];
	ld.param.u32 	%r8, [_Z16laplace3d_no_ldgPdS_4dim3S0__param_3];
	ld.param.u32 	%r7, [_Z16laplace3d_no_ldgPdS_4dim3S0__param_2+8];
	ld.param.u32 	%r6, [_Z16laplace3d_no_ldgPdS_4dim3S0__param_2+4];
	ld.param.u64 	%rd1, [_Z16laplace3d_no_ldgPdS_4dim3S0__param_0];
	ld.param.u32 	%r5, [_Z16laplace3d_no_ldgPdS_4dim3S0__param_2];
	ld.param.u64 	%rd2, [_Z16laplace3d_no_ldgPdS_4dim3S0__param_1];
	mov.u32 	%r11, %tid.x;
	mov.u32 	%r12, %ctaid.x;
	mov.u32 	%r13, %ntid.x;
	mad.lo.s32 	%r2, %r12, %r13, %r11;
	mov.u32 	%r14, %tid.y;
	mov.u32 	%r15, %ctaid.y;
	mov.u32 	%r16, %ntid.y;
	mad.lo.s32 	%r3, %r15, %r16, %r14;
	mov.u32 	%r17, %tid.z;
	mov.u32 	%r18, %ctaid.z;
	mov.u32 	%r19, %ntid.z;
	mad.lo.s32 	%r4, %r18, %r19, %r17;
	setp.lt.s32 	%p1, %r2, 1;
	add.s32 	%r20, %r5, -1;
	setp.ge.u32 	%p2, %r2, %r20;
	or.pred  	%p3, %p1, %p2;
	@%p3 bra 	$L__BB2_4;
	setp.eq.s32 	%p4, %r3, 0;
	add.s32 	%r21, %r6, -1;
	setp.ge.u32 	%p5, %r3, %r21;
	or.pred  	%p6, %p4, %p5;
	@%p6 bra 	$L__BB2_4;
	setp.eq.s32 	%p7, %r4, 0;
	add.s32 	%r22, %r7, -1;
	setp.ge.u32 	%p8, %r4, %r22;
	or.pred  	%p9, %p7, %p8;
	@%p9 bra 	$L__BB2_4;
	cvta.to.global.u64 	%rd3, %rd2;
	add.s32 	%r23, %r2, -1;
	mul.lo.s32 	%r24, %r8, %r23;
	mul.lo.s32 	%r25, %r9, %r3;
	add.s32 	%r26, %r24, %r25;
	mul.lo.s32 	%r27, %r10, %r4;
	add.s32 	%r28, %r26, %r27;
	mul.wide.s32 	%rd4, %r28, 8;
	add.s64 	%rd5, %rd3, %rd4;
	ld.global.f64 	%fd1, [%rd5];
	shl.b32 	%r29, %r8, 1;
	add.s32 	%r30, %r24, %r29;
	add.s32 	%r31, %r30, %r25;
	add.s32 	%r32, %r31, %r27;
	mul.wide.s32 	%rd6, %r32, 8;
	add.s64 	%rd7, %rd3, %rd6;
	ld.global.f64 	%fd2, [%rd7];
	add.f64 	%fd3, %fd1, %fd2;
	sub.s32 	%r33, %r30, %r8;
	sub.s32 	%r34, %r25, %r9;
	add.s32 	%r35, %r33, %r34;
	add.s32 	%r36, %r35, %r27;
	mul.wide.s32 	%rd8, %r36, 8;
	add.s64 	%rd9, %rd3, %rd8;
	ld.global.f64 	%fd4, [%rd9];
	add.f64 	%fd5, %fd3, %fd4;
	shl.b32 	%r37, %r9, 1;
	add.s32 	%r38, %r36, %r37;
	mul.wide.s32 	%rd10, %r38, 8;
	add.s64 	%rd11, %rd3, %rd10;
	ld.global.f64 	%fd6, [%rd11];
	add.f64 	%fd7, %fd5, %fd6;
	add.s32 	%r39, %r33, %r25;
	sub.s32 	%r40, %r27, %r10;
	add.s32 	%r41, %r39, %r40;
	mul.wide.s32 	%rd12, %r41, 8;
	add.s64 	%rd13, %rd3, %rd12;
	ld.global.f64 	%fd8, [%rd13];
	add.f64 	%fd9, %fd7, %fd8;
	shl.b32 	%r42, %r10, 1;
	add.s32 	%r43, %r41, %r42;
	mul.wide.s32 	%rd14, %r43, 8;
	add.s64 	%rd15, %rd3, %rd14;
	ld.global.f64 	%fd10, [%rd15];
	add.f64 	%fd11, %fd9, %fd10;
	add.s32 	%r44, %r39, %r27;
	mul.wide.s32 	%rd16, %r10, 8;
	add.s64 	%rd17, %rd13, %rd16;
	ld.global.f64 	%fd12, [%rd17];
	fma.rn.f64 	%fd13, %fd12, 0dC018000000000000, %fd11;
	mul.f64 	%fd14, %fd13, 0d3FE0000000000000;
	cvta.to.global.u64 	%rd18, %rd1;
	mul.wide.s32 	%rd19, %r44, 8;
	add.s64 	%rd20, %rd18, %rd19;
	st.global.f64 	[%rd20], %fd14;
$L__BB2_4:
	ret;

}
	// .globl	_Z14laplace3d_smemPdS_4dim3S0_
.visible .entry _Z14laplace3d_smemPdS_4dim3S0_(
	.param .u64 .ptr .align 1 _Z14laplace3d_smemPdS_4dim3S0__param_0,
	.param .u64 .ptr .align 1 _Z14laplace3d_smemPdS_4dim3S0__param_1,
	.param .align 4 .b8 _Z14laplace3d_smemPdS_4dim3S0__param_2[12],
	.param .align 4 .b8 _Z14laplace3d_smemPdS_4dim3S0__param_3[12]
)
{
	.reg .pred 	%p<31>;
	.reg .b32 	%r<93>;
	.reg .b64 	%rd<25>;
	.reg .b64 	%fd<22>;

	ld.param.u32 	%r28, [_Z14laplace3d_smemPdS_4dim3S0__param_2+8];
	ld.param.u32 	%r27, [_Z14laplace3d_smemPdS_4dim3S0__param_2+4];
	ld.param.u32 	%r26, [_Z14laplace3d_smemPdS_4dim3S0__param_2];
	ld.param.u32 	%r31, [_Z14laplace3d_smemPdS_4dim3S0__param_3+8];
	ld.param.u32 	%r30, [_Z14laplace3d_smemPdS_4dim3S0__param_3+4];
	ld.param.u32 	%r29, [_Z14laplace3d_smemPdS_4dim3S0__param_3];
	ld.param.u64 	%rd3, [_Z14laplace3d_smemPdS_4dim3S0__param_1];
	mov.u32 	%r1, %tid.x;
	mov.u32 	%r32, %ctaid.x;
	mov.u32 	%r2, %ntid.x;
	mad.lo.s32 	%r3, %r32, %r2, %r1;
	mov.u32 	%r4, %tid.y;
	mov.u32 	%r33, %ctaid.y;
	mov.u32 	%r5, %ntid.y;
	mad.lo.s32 	%r6, %r33, %r5, %r4;
	mov.u32 	%r7, %tid.z;
	mov.u32 	%r34, %ctaid.z;
	mov.u32 	%r8, %ntid.z;
	mad.lo.s32 	%r9, %r34, %r8, %r7;
	mul.lo.s32 	%r10, %r29, %r3;
	mul.lo.s32 	%r11, %r30, %r6;
	add.s32 	%r12, %r10, %r11;
	mul.lo.s32 	%r13, %r31, %r9;
	add.s32 	%r14, %r12, %r13;
	mul.wide.s32 	%rd5, %r14, 8;
	add.s64 	%rd4, %rd3, %rd5;
	// begin inline asm
	ld.global.nc.f64 %fd1, [%rd4];
	// end inline asm
	add.s32 	%r15, %r2, 2;
	mad.lo.s32 	%r16, %r15, %r4, %r15;
	add.s32 	%r17, %r16, %r1;
	mad.lo.s32 	%r35, %r15, %r7, %r15;
	add.s32 	%r18, %r5, 2;
	mul.lo.s32 	%r19, %r35, %r18;
	add.s32 	%r36, %r17, %r19;
	shl.b32 	%r37, %r36, 3;
	mov.u32 	%r38, smem;
	add.s32 	%r20, %r38, %r37;
	st.shared.f64 	[%r20+8], %fd1;
	setp.ne.s32 	%p1, %r1, 0;
	setp.lt.s32 	%p2, %r3, 1;
	or.pred  	%p3, %p1, %p2;
	@%p3 bra 	$L__BB3_2;
	ld.param.u64 	%rd22, [_Z14laplace3d_smemPdS_4dim3S0__param_1];
	sub.s32 	%r39, %r10, %r29;
	add.s32 	%r40, %r39, %r11;
	add.s32 	%r41, %r40, %r13;
	mul.wide.s32 	%rd7, %r41, 8;
	add.s64 	%rd6, %rd22, %rd7;
	// begin inline asm
	ld.global.nc.f64 %fd2, [%rd6];
	// end inline asm
	add.s32 	%r42, %r19, %r16;
	shl.b32 	%r43, %r42, 3;
	mov.u32 	%r44, smem;
	add.s32 	%r45, %r44, %r43;
	st.shared.f64 	[%r45], %fd2;
$L__BB3_2:
	add.s32 	%r46, %r2, -1;
	setp.ne.s32 	%p4, %r1, %r46;
	add.s32 	%r21, %r26, -1;
	setp.ge.u32 	%p5, %r3, %r21;
	or.pred  	%p6, %p4, %p5;
	@%p6 bra 	$L__BB3_4;
	mul.wide.s32 	%rd9, %r29, 8;
	add.s64 	%rd8, %rd4, %rd9;
	// begin inline asm
	ld.global.nc.f64 %fd3, [%rd8];
	// end inline asm
	add.s32 	%r47, %r2, %r16;
	add.s32 	%r48, %r47, %r19;
	shl.b32 	%r49, %r48, 3;
	mov.u32 	%r50, smem;
	add.s32 	%r51, %r50, %r49;
	st.shared.f64 	[%r51+8], %fd3;
$L__BB3_4:
	setp.ne.s32 	%p7, %r4, 0;
	setp.eq.s32 	%p8, %r6, 0;
	or.pred  	%p9, %p7, %p8;
	@%p9 bra 	$L__BB3_6;
	ld.param.u64 	%rd23, [_Z14laplace3d_smemPdS_4dim3S0__param_1];
	sub.s32 	%r52, %r11, %r30;
	add.s32 	%r53, %r10, %r52;
	add.s32 	%r54, %r53, %r13;
	mul.wide.s32 	%rd11, %r54, 8;
	add.s64 	%rd10, %rd23, %rd11;
	// begin inline asm
	ld.global.nc.f64 %fd4, [%rd10];
	// end inline asm
	add.s32 	%r55, %r19, %r1;
	shl.b32 	%r56, %r55, 3;
	mov.u32 	%r57, smem;
	add.s32 	%r58, %r57, %r56;
	st.shared.f64 	[%r58+8], %fd4;
$L__BB3_6:
	add.s32 	%r59, %r5, -1;
	setp.ne.s32 	%p10, %r4, %r59;
	add.s32 	%r23, %r27, -1;
	setp.ge.u32 	%p11, %r6, %r23;
	or.pred  	%p12, %p10, %p11;
	@%p12 bra 	$L__BB3_8;
	mul.wide.s32 	%rd13, %r30, 8;
	add.s64 	%rd12, %rd4, %rd13;
	// begin inline asm
	ld.global.nc.f64 %fd5, [%rd12];
	// end inline asm
	mad.lo.s32 	%r60, %r15, %r5, %r15;
	add.s32 	%r61, %r60, %r1;
	add.s32 	%r62, %r61, %r19;
	shl.b32 	%r63, %r62, 3;
	mov.u32 	%r64, smem;
	add.s32 	%r65, %r64, %r63;
	st.shared.f64 	[%r65+8], %fd5;
$L__BB3_8:
	setp.ne.s32 	%p13, %r7, 0;
	setp.eq.s32 	%p14, %r9, 0;
	or.pred  	%p15, %p13, %p14;
	@%p15 bra 	$L__BB3_10;
	ld.param.u64 	%rd24, [_Z14laplace3d_smemPdS_4dim3S0__param_1];
	sub.s32 	%r66, %r13, %r31;
	add.s32 	%r67, %r12, %r66;
	mul.wide.s32 	%rd15, %r67, 8;
	add.s64 	%rd14, %rd24, %rd15;
	// begin inline asm
	ld.global.nc.f64 %fd6, [%rd14];
	// end inline asm
	shl.b32 	%r68, %r17, 3;
	mov.u32 	%r69, smem;
	add.s32 	%r70, %r69, %r68;
	st.shared.f64 	[%r70+8], %fd6;
$L__BB3_10:
	add.s32 	%r71, %r8, -1;
	setp.ne.s32 	%p16, %r7, %r71;
	add.s32 	%r25, %r28, -1;
	setp.ge.u32 	%p17, %r9, %r25;
	or.pred  	%p18, %p16, %p17;
	@%p18 bra 	$L__BB3_12;
	mul.wide.s32 	%rd17, %r31, 8;
	add.s64 	%rd16, %rd4, %rd17;
	// begin inline asm
	ld.global.nc.f64 %fd7, [%rd16];
	// end inline asm
	mad.lo.s32 	%r72, %r15, %r8, %r15;
	mad.lo.s32 	%r73, %r72, %r18, %r17;
	shl.b32 	%r74, %r73, 3;
	mov.u32 	%r75, smem;
	add.s32 	%r76, %r75, %r74;
	st.shared.f64 	[%r76+8], %fd7;
$L__BB3_12:
	setp.lt.u32 	%p19, %r9, %r25;
	setp.ne.s32 	%p20, %r9, 0;
	setp.lt.u32 	%p21, %r6, %r23;
	setp.ne.s32 	%p22, %r6, 0;
	setp.lt.u32 	%p23, %r3, %r21;
	setp.gt.s32 	%p24, %r3, 0;
	bar.sync 	0;
	and.pred  	%p25, %p24, %p23;
	and.pred  	%p26, %p22, %p21;
	and.pred  	%p27, %p25, %p26;
	and.pred  	%p28, %p20, %p19;
	and.pred  	%p29, %p27, %p28;
	not.pred 	%p30, %p29;
	@%p30 bra 	$L__BB3_14;
	ld.param.u64 	%rd21, [_Z14laplace3d_smemPdS_4dim3S0__param_0];
	ld.shared.f64 	%fd8, [%r20];
	ld.shared.f64 	%fd9, [%r20+16];
	add.f64 	%fd10, %fd8, %fd9;
	mad.lo.s32 	%r77, %r4, %r15, %r1;
	add.s32 	%r78, %r77, %r19;
	shl.b32 	%r79, %r78, 3;
	mov.u32 	%r80, smem;
	add.s32 	%r81, %r80, %r79;
	ld.shared.f64 	%fd11, [%r81+8];
	add.f64 	%fd12, %fd10, %fd11;
	shl.b32 	%r82, %r15, 3;
	add.s32 	%r83, %r20, %r82;
	ld.shared.f64 	%fd13, [%r83+8];
	add.f64 	%fd14, %fd12, %fd13;
	mul.lo.s32 	%r84, %r7, %r15;
	mad.lo.s32 	%r85, %r84, %r18, %r17;
	shl.b32 	%r86, %r85, 3;
	add.s32 	%r87, %r80, %r86;
	ld.shared.f64 	%fd15, [%r87+8];
	add.f64 	%fd16, %fd14, %fd15;
	shl.b32 	%r88, %r15, 1;
	add.s32 	%r89, %r84, %r88;
	mad.lo.s32 	%r90, %r89, %r18, %r17;
	shl.b32 	%r91, %r90, 3;
	add.s32 	%r92, %r80, %r91;
	ld.shared.f64 	%fd17, [%r92+8];
	add.f64 	%fd18, %fd16, %fd17;
	ld.shared.f64 	%fd19, [%r20+8];
	fma.rn.f64 	%fd20, %fd19, 0dC018000000000000, %fd18;
	mul.f64 	%fd21, %fd20, 0d3FE0000000000000;
	cvta.to.global.u64 	%rd18, %rd21;
	mul.wide.s32 	%rd19, %r14, 8;
	add.s64 	%rd20, %rd18, %rd19;
	st.global.f64 	[%rd20], %fd21;
$L__BB3_14:
	ret;

}


// ===== COMPILED SASS (sm_100) =====

	.target	sm_100

	.elftype	@"ET_EXEC"


//--------------------- .note.nv.tkinfo           --------------------------
	.section	.note.nv.tkinfo,"",@"SHT_NOTE"
	.sectionflags	@"SHF_NOTE_NV_TKINFO"
	.tkinfo
        /*0018*/ 	.word	0x00000002
        /*0030*/ 	.string	""
        /*0030*/ 	.string	"ptxas"
        /*0030*/ 	.string	"Cuda compilation tools, release 13.0, V13.0.88"
        /*0030*/ 	.string	"Build cuda_13.0.r13.0/compiler.36424714_0"
        /*0030*/ 	.string	"-arch sm_100 -m 64 "



//--------------------- .note.nv.cuinfo           --------------------------
	.section	.note.nv.cuinfo,"",@"SHT_NOTE"
	.sectionflags	@"SHF_NOTE_NV_CUINFO"
        /*0018*/ 	.short	0x0002
        /*001a*/ 	.short	0x0064
        /*001c*/ 	.short	0x0082
	.zero		2


//--------------------- .nv.info                  --------------------------
	.section	.nv.info,"",@"SHT_CUDA_INFO"
	.align	4


	//----- nvinfo : EIATTR_REGCOUNT
	.align		4
        /*0000*/ 	.byte	0x04, 0x2f
        /*0002*/ 	.short	(.L_1 - .L_0)
	.align		4
.L_0:
        /*0004*/ 	.word	index@(_Z17laplace3d_stridesPdS_4dim3S0_)
        /*0008*/ 	.word	0x00000016


	//----- nvinfo : EIATTR_FRAME_SIZE
	.align		4
.L_1:
        /*000c*/ 	.byte	0x04, 0x11
        /*000e*/ 	.short	(.L_3 - .L_2)
	.align		4
.L_2:
        /*0010*/ 	.word	index@(_Z17laplace3d_stridesPdS_4dim3S0_)
        /*0014*/ 	.word	0x00000000


	//----- nvinfo : EIATTR_REGCOUNT
	.align		4
.L_3:
        /*0018*/ 	.byte	0x04, 0x2f
        /*001a*/ 	.short	(.L_5 - .L_4)
	.align		4
.L_4:
        /*001c*/ 	.word	index@(_Z27laplace3d_relative_indexingPdS_4dim3S0_)
        /*0020*/ 	.word	0x00000012


	//----- nvinfo : EIATTR_FRAME_SIZE
	.align		4
.L_5:
        /*0024*/ 	.byte	0x04, 0x11
        /*0026*/ 	.short	(.L_7 - .L_6)
	.align		4
.L_6:
        /*0028*/ 	.word	index@(_Z27laplace3d_relative_indexingPdS_4dim3S0_)
        /*002c*/ 	.word	0x00000000


	//----- nvinfo : EIATTR_REGCOUNT
	.align		4
.L_7:
        /*0030*/ 	.byte	0x04, 0x2f
        /*0032*/ 	.short	(.L_9 - .L_8)
	.align		4
.L_8:
        /*0034*/ 	.word	index@(_Z16laplace3d_no_ldgPdS_4dim3S0_)
        /*0038*/ 	.word	0x00000016


	//----- nvinfo : EIATTR_FRAME_SIZE
	.align		4
.L_9:
        /*003c*/ 	.byte	0x04, 0x11
        /*003e*/ 	.short	(.L_11 - .L_10)
	.align		4
.L_10:
        /*0040*/ 	.word	index@(_Z16laplace3d_no_ldgPdS_4dim3S0_)
        /*0044*/ 	.word	0x00000000


	//----- nvinfo : EIATTR_REGCOUNT
	.align		4
.L_11:
        /*0048*/ 	.byte	0x04, 0x2f
        /*004a*/ 	.short	(.L_13 - .L_12)
	.align		4
.L_12:
        /*004c*/ 	.word	index@(_Z14laplace3d_smemPdS_4dim3S0_)
        /*0050*/ 	.word	0x0000001e


	//----- nvinfo : EIATTR_FRAME_SIZE
	.align		4
.L_13:
        /*0054*/ 	.byte	0x04, 0x11
        /*0056*/ 	.short	(.L_15 - .L_14)
	.align		4
.L_14:
        /*0058*/ 	.word	index@(_Z14laplace3d_smemPdS_4dim3S0_)
        /*005c*/ 	.word	0x00000000


	//----- nvinfo : EIATTR_MIN_STACK_SIZE
	.align		4
.L_15:
        /*0060*/ 	.byte	0x04, 0x12
        /*0062*/ 	.short	(.L_17 - .L_16)
	.align		4
.L_16:
        /*0064*/ 	.word	index@(_Z14laplace3d_smemPdS_4dim3S0_)
        /*0068*/ 	.word	0x00000000


	//----- nvinfo : EIATTR_MIN_STACK_SIZE
	.align		4
.L_17:
        /*006c*/ 	.byte	0x04, 0x12
        /*006e*/ 	.short	(.L_19 - .L_18)
	.align		4
.L_18:
        /*0070*/ 	.word	index@(_Z16laplace3d_no_ldgPdS_4dim3S0_)
        /*0074*/ 	.word	0x00000000


	//----- nvinfo : EIATTR_MIN_STACK_SIZE
	.align		4
.L_19:
        /*0078*/ 	.byte	0x04, 0x12
        /*007a*/ 	.short	(.L_21 - .L_20)
	.align		4
.L_20:
        /*007c*/ 	.word	index@(_Z27laplace3d_relative_indexingPdS_4dim3S0_)
        /*0080*/ 	.word	0x00000000


	//----- nvinfo : EIATTR_MIN_STACK_SIZE
	.align		4
.L_21:
        /*0084*/ 	.byte	0x04, 0x12
        /*0086*/ 	.short	(.L_23 - .L_22)
	.align		4
.L_22:
        /*0088*/ 	.word	index@(_Z17laplace3d_stridesPdS_4dim3S0_)
        /*008c*/ 	.word	0x00000000
.L_23:


//--------------------- .nv.compat                --------------------------
	.section	.nv.compat,"",@"SHT_CUDA_COMPAT_INFO"
	.align	4
        /*0000*/ 	.byte	0x02, 0x09, 0x00, 0x00, 0x02, 0x02, 0x01, 0x00, 0x02, 0x05, 0x05, 0x00, 0x03, 0x07, 0x01, 0x01
        /*0010*/ 	.byte	0x02, 0x03, 0x00, 0x00, 0x02, 0x06, 0x01, 0x00, 0x04, 0x0b, 0x08, 0x00, 0x01, 0x00, 0x00, 0x00
        /*0020*/ 	.byte	0x00, 0x00, 0x00, 0x00


//--------------------- .nv.info._Z14laplace3d_smemPdS_4dim3S0_ --------------------------
	.section	.nv.info._Z14laplace3d_smemPdS_4dim3S0_,"",@"SHT_CUDA_INFO"
	.sectionflags	@""
	.align	4


	//----- nvinfo : EIATTR_CUDA_API_VERSION
	.align		4
        /*0000*/ 	.byte	0x04, 0x37
        /*0002*/ 	.short	(.L_25 - .L_24)
.L_24:
        /*0004*/ 	.word	0x00000082


	//----- nvinfo : EIATTR_KPARAM_INFO
	.align		4
.L_25:
        /*0008*/ 	.byte	0x04, 0x17
        /*000a*/ 	.short	(.L_27 - .L_26)
.L_26:
        /*000c*/ 	.word	0x00000000
        /*0010*/ 	.short	0x0003
        /*0012*/ 	.short	0x001c
        /*0014*/ 	.byte	0x00, 0xf0, 0x31, 0x00


	//----- nvinfo : EIATTR_KPARAM_INFO
	.align		4
.L_27:
        /*0018*/ 	.byte	0x04, 0x17
        /*001a*/ 	.short	(.L_29 - .L_28)
.L_28:
        /*001c*/ 	.word	0x00000000
        /*0020*/ 	.short	0x0002
        /*0022*/ 	.short	0x0010
        /*0024*/ 	.byte	0x00, 0xf0, 0x31, 0x00


	//----- nvinfo : EIATTR_KPARAM_INFO
	.align		4
.L_29:
        /*0028*/ 	.byte	0x04, 0x17
        /*002a*/ 	.short	(.L_31 - .L_30)
.L_30:
        /*002c*/ 	.word	0x00000000
        /*0030*/ 	.short	0x0001
        /*0032*/ 	.short	0x0008
        /*0034*/ 	.byte	0x00, 0xf5, 0x21, 0x00


	//----- nvinfo : EIATTR_KPARAM_INFO
	.align		4
.L_31:
        /*0038*/ 	.byte	0x04, 0x17
        /*003a*/ 	.short	(.L_33 - .L_32)
.L_32:
        /*003c*/ 	.word	0x00000000
        /*0040*/ 	.short	0x0000
        /*0042*/ 	.short	0x0000
        /*0044*/ 	.byte	0x00, 0xf5, 0x21, 0x00


	//----- nvinfo : EIATTR_SPARSE_MMA_MASK
	.align		4
.L_33:
        /*0048*/ 	.byte	0x03, 0x50
        /*004a*/ 	.short	0x0000


	//----- nvinfo : EIATTR_MAXREG_COUNT
	.align		4
        /*004c*/ 	.byte	0x03, 0x1b
        /*004e*/ 	.short	0x00ff


	//----- nvinfo : EIATTR_NUM_BARRIERS
	.align		4
        /*0050*/ 	.byte	0x02, 0x4c
        /*0052*/ 	.byte	0x01
	.zero		1


	//----- nvinfo : EIATTR_MERCURY_ISA_VERSION
	.align		4
        /*0054*/ 	.byte	0x03, 0x5f
        /*0056*/ 	.short	0x0101


	//----- nvinfo : EIATTR_INT_WARP_WIDE_INSTR_OFFSETS
	.align		4
        /*0058*/ 	.byte	0x04, 0x31
        /*005a*/ 	.short	(.L_35 - .L_34)


	//   ....[0]....
.L_34:
        /*005c*/ 	.word	0x00000520


	//   ....[1]....
        /*0060*/ 	.word	0x00000550


	//----- nvinfo : EIATTR_VRC_CTA_INIT_COUNT
	.align		4
.L_35:
        /*0064*/ 	.byte	0x02, 0x4a
	.zero		1
	.zero		1


	//----- nvinfo : EIATTR_EXIT_INSTR_OFFSETS
	.align		4
        /*0068*/ 	.byte	0x04, 0x1c
        /*006a*/ 	.short	(.L_37 - .L_36)


	//   ....[0]....
.L_36:
        /*006c*/ 	.word	0x000006b0


	//   ....[1]....
        /*0070*/ 	.word	0x00000890


	//----- nvinfo : EIATTR_CBANK_PARAM_SIZE
	.align		4
.L_37:
        /*0074*/ 	.byte	0x03, 0x19
        /*0076*/ 	.short	0x0028


	//----- nvinfo : EIATTR_PARAM_CBANK
	.align		4
        /*0078*/ 	.byte	0x04, 0x0a
        /*007a*/ 	.short	(.L_39 - .L_38)
	.align		4
.L_38:
        /*007c*/ 	.word	index@(.nv.constant0._Z14laplace3d_smemPdS_4dim3S0_)
        /*0080*/ 	.short	0x0380
        /*0082*/ 	.short	0x0028


	//----- nvinfo : EIATTR_SW_WAR
	.align		4
.L_39:
        /*0084*/ 	.byte	0x04, 0x36
        /*0086*/ 	.short	(.L_41 - .L_40)
.L_40:
        /*0088*/ 	.word	0x00000008
.L_41:


//--------------------- .nv.info._Z16laplace3d_no_ldgPdS_4dim3S0_ --------------------------
	.section	.nv.info._Z16laplace3d_no_ldgPdS_4dim3S0_,"",@"SHT_CUDA_INFO"
	.sectionflags	@""
	.align	4


	//----- nvinfo : EIATTR_CUDA_API_VERSION
	.align		4
        /*0000*/ 	.byte	0x04, 0x37
        /*0002*/ 	.short	(.L_43 - .L_42)
.L_42:
        /*0004*/ 	.word	0x00000082


	//----- nvinfo : EIATTR_KPARAM_INFO
	.align		4
.L_43:
        /*0008*/ 	.byte	0x04, 0x17
        /*000a*/ 	.short	(.L_45 - .L_44)
.L_44:
        /*000c*/ 	.word	0x00000000
        /*0010*/ 	.short	0x0003
        /*0012*/ 	.short	0x001c
        /*0014*/ 	.byte	0x00, 0xf0, 0x31, 0x00


	//----- nvinfo : EIATTR_KPARAM_INFO
	.align		4
.L_45:
        /*0018*/ 	.byte	0x04, 0x17
        /*001a*/ 	.short	(.L_47 - .L_46)
.L_46:
        /*001c*/ 	.word	0x00000000
        /*0020*/ 	.short	0x0002
        /*0022*/ 	.short	0x0010
        /*0024*/ 	.byte	0x00, 0xf0, 0x31, 0x00


	//----- nvinfo : EIATTR_KPARAM_INFO
	.align		4
.L_47:
        /*0028*/ 	.byte	0x04, 0x17
        /*002a*/ 	.short	(.L_49 - .L_48)
.L_48:
        /*002c*/ 	.word	0x00000000
        /*0030*/ 	.short	0x0001
        /*0032*/ 	.short	0x0008
        /*0034*/ 	.byte	0x00, 0xf5, 0x21, 0x00


	//----- nvinfo : EIATTR_KPARAM_INFO
	.align		4
.L_49:
        /*0038*/ 	.byte	0x04, 0x17
        /*003a*/ 	.short	(.L_51 - .L_50)
.L_50:
        /*003c*/ 	.word	0x00000000
        /*0040*/ 	.short	0x0000
        /*0042*/ 	.short	0x0000
        /*0044*/ 	.byte	0x00, 0xf5, 0x21, 0x00


	//----- nvinfo : EIATTR_SPARSE_MMA_MASK
	.align		4
.L_51:
        /*0048*/ 	.byte	0x03, 0x50
        /*004a*/ 	.short	0x0000


	//----- nvinfo : EIATTR_MAXREG_COUNT
	.align		4
        /*004c*/ 	.byte	0x03, 0x1b
        /*004e*/ 	.short	0x00ff


	//----- nvinfo : EIATTR_MERCURY_ISA_VERSION
	.align		4
        /*0050*/ 	.byte	0x03, 0x5f
        /*0052*/ 	.short	0x0101


	//----- nvinfo : EIATTR_VRC_CTA_INIT_COUNT
	.align		4
        /*0054*/ 	.byte	0x02, 0x4a
	.zero		1
	.zero		1


	//----- nvinfo : EIATTR_EXIT_INSTR_OFFSETS
	.align		4
        /*0058*/ 	.byte	0x04, 0x1c
        /*005a*/ 	.short	(.L_53 - .L_52)


	//   ....[0]....
.L_52:
        /*005c*/ 	.word	0x00000110


	//   ....[1]....
        /*0060*/ 	.word	0x00000160


	//   ....[2]....
        /*0064*/ 	.word	0x000001b0


	//   ....[3]....
        /*0068*/ 	.word	0x00000490


	//----- nvinfo : EIATTR_CBANK_PARAM_SIZE
	.align		4
.L_53:
        /*006c*/ 	.byte	0x03, 0x19
        /*006e*/ 	.short	0x0028


	//----- nvinfo : EIATTR_PARAM_CBANK
	.align		4
        /*0070*/ 	.byte	0x04, 0x0a
        /*0072*/ 	.short	(.L_55 - .L_54)
	.align		4
.L_54:
        /*0074*/ 	.word	index@(.nv.constant0._Z16laplace3d_no_ldgPdS_4dim3S0_)
        /*0078*/ 	.short	0x0380
        /*007a*/ 	.short	0x0028


	//----- nvinfo : EIATTR_SW_WAR
	.align		4
.L_55:
        /*007c*/ 	.byte	0x04, 0x36
        /*007e*/ 	.short	(.L_57 - .L_56)
.L_56:
        /*0080*/ 	.word	0x00000008
.L_57:


//--------------------- .nv.info._Z27laplace3d_relative_indexingPdS_4dim3S0_ --------------------------
	.section	.nv.info._Z27laplace3d_relative_indexingPdS_4dim3S0_,"",@"SHT_CUDA_INFO"
	.sectionflags	@""
	.align	4


	//----- nvinfo : EIATTR_CUDA_API_VERSION
	.align		4
        /*0000*/ 	.byte	0x04, 0x37
        /*0002*/ 	.short	(.L_59 - .L_58)
.L_58:
        /*0004*/ 	.word	0x00000082


	//----- nvinfo : EIATTR_KPARAM_INFO
	.align		4
.L_59:
        /*0008*/ 	.byte	0x04, 0x17
        /*000a*/ 	.short	(.L_61 - .L_60)
.L_60:
        /*000c*/ 	.word	0x00000000
        /*0010*/ 	.short	0x0003
        /*0012*/ 	.short	0x001c
        /*0014*/ 	.byte	0x00, 0xf0, 0x31, 0x00


	//----- nvinfo : EIATTR_KPARAM_INFO
	.align		4
.L_61:
        /*0018*/ 	.byte	0x04, 0x17
        /*001a*/ 	.short	(.L_63 - .L_62)
.L_62:
        /*001c*/ 	.word	0x00000000
        /*0020*/ 	.short	0x0002
        /*0022*/ 	.short	0x0010
        /*0024*/ 	.byte	0x00, 0xf0, 0x31, 0x00


	//----- nvinfo : EIATTR_KPARAM_INFO
	.align		4
.L_63:
        /*0028*/ 	.byte	0x04, 0x17
        /*002a*/ 	.short	(.L_65 - .L_64)
.L_64:
        /*002c*/ 	.word	0x00000000
        /*0030*/ 	.short	0x0001
        /*0032*/ 	.short	0x0008
        /*0034*/ 	.byte	0x00, 0xf5, 0x21, 0x00


	//----- nvinfo : EIATTR_KPARAM_INFO
	.align		4
.L_65:
        /*0038*/ 	.byte	0x04, 0x17
        /*003a*/ 	.short	(.L_67 - .L_66)
.L_66:
        /*003c*/ 	.word	0x00000000
        /*0040*/ 	.short	0x0000
        /*0042*/ 	.short	0x0000
        /*0044*/ 	.byte	0x00, 0xf5, 0x21, 0x00


	//----- nvinfo : EIATTR_SPARSE_MMA_MASK
	.align		4
.L_67:
        /*0048*/ 	.byte	0x03, 0x50
        /*004a*/ 	.short	0x0000


	//----- nvinfo : EIATTR_MAXREG_COUNT
	.align		4
        /*004c*/ 	.byte	0x03, 0x1b
        /*004e*/ 	.short	0x00ff


	//----- nvinfo : EIATTR_MERCURY_ISA_VERSION
	.align		4
        /*0050*/ 	.byte	0x03, 0x5f
        /*0052*/ 	.short	0x0101


	//----- nvinfo : EIATTR_VRC_CTA_INIT_COUNT
	.align		4
        /*0054*/ 	.byte	0x02, 0x4a
	.zero		1
	.zero		1


	//----- nvinfo : EIATTR_EXIT_INSTR_OFFSETS
	.align		4
        /*0058*/ 	.byte	0x04, 0x1c
        /*005a*/ 	.short	(.L_69 - .L_68)


	//   ....[0]....
.L_68:
        /*005c*/ 	.word	0x00000150


	//   ....[1]....
        /*0060*/ 	.word	0x000001a0


	//   ....[2]....
        /*0064*/ 	.word	0x000001f0


	//   ....[3]....
        /*0068*/ 	.word	0x00000420


	//----- nvinfo : EIATTR_CBANK_PARAM_SIZE
	.align		4
.L_69:
        /*006c*/ 	.byte	0x03, 0x19
        /*006e*/ 	.short	0x0028


	//----- nvinfo : EIATTR_PARAM_CBANK
	.align		4
        /*0070*/ 	.byte	0x04, 0x0a
        /*0072*/ 	.short	(.L_71 - .L_70)
	.align		4
.L_70:
        /*0074*/ 	.word	index@(.nv.constant0._Z27laplace3d_relative_indexingPdS_4dim3S0_)
        /*0078*/ 	.short	0x0380
        /*007a*/ 	.short	0x0028


	//----- nvinfo : EIATTR_SW_WAR
	.align		4
.L_71:
        /*007c*/ 	.byte	0x04, 0x36
        /*007e*/ 	.short	(.L_73 - .L_72)
.L_72:
        /*0080*/ 	.word	0x00000008
.L_73:


//--------------------- .nv.info._Z17laplace3d_stridesPdS_4dim3S0_ --------------------------
	.section	.nv.info._Z17laplace3d_stridesPdS_4dim3S0_,"",@"SHT_CUDA_INFO"
	.sectionflags	@""
	.align	4


	//----- nvinfo : EIATTR_CUDA_API_VERSION
	.align		4
        /*0000*/ 	.byte	0x04, 0x37
        /*0002*/ 	.short	(.L_75 - .L_74)
.L_74:
        /*0004*/ 	.word	0x00000082


	//----- nvinfo : EIATTR_KPARAM_INFO
	.align		4
.L_75:
        /*0008*/ 	.byte	0x04, 0x17
        /*000a*/ 	.short	(.L_77 - .L_76)
.L_76:
        /*000c*/ 	.word	0x00000000
        /*0010*/ 	.short	0x0003
        /*0012*/ 	.short	0x001c
        /*0014*/ 	.byte	0x00, 0xf0, 0x31, 0x00


	//----- nvinfo : EIATTR_KPARAM_INFO
	.align		4
.L_77:
        /*0018*/ 	.byte	0x04, 0x17
        /*001a*/ 	.short	(.L_79 - .L_78)
.L_78:
        /*001c*/ 	.word	0x00000000
        /*0020*/ 	.short	0x0002
        /*0022*/ 	.short	0x0010
        /*0024*/ 	.byte	0x00, 0xf0, 0x31, 0x00


	//----- nvinfo : EIATTR_KPARAM_INFO
	.align		4
.L_79:
        /*0028*/ 	.byte	0x04, 0x17
        /*002a*/ 	.short	(.L_81 - .L_80)
.L_80:
        /*002c*/ 	.word	0x00000000
        /*0030*/ 	.short	0x0001
        /*0032*/ 	.short	0x0008
        /*0034*/ 	.byte	0x00, 0xf5, 0x21, 0x00


	//----- nvinfo : EIATTR_KPARAM_INFO
	.align		4
.L_81:
        /*0038*/ 	.byte	0x04, 0x17
        /*003a*/ 	.short	(.L_83 - .L_82)
.L_82:
        /*003c*/ 	.word	0x00000000
        /*0040*/ 	.short	0x0000
        /*0042*/ 	.short	0x0000
        /*0044*/ 	.byte	0x00, 0xf5, 0x21, 0x00


	//----- nvinfo : EIATTR_SPARSE_MMA_MASK
	.align		4
.L_83:
        /*0048*/ 	.byte	0x03, 0x50
        /*004a*/ 	.short	0x0000


	//----- nvinfo : EIATTR_MAXREG_COUNT
	.align		4
        /*004c*/ 	.byte	0x03, 0x1b
        /*004e*/ 	.short	0x00ff


	//----- nvinfo : EIATTR_MERCURY_ISA_VERSION
	.align		4
        /*0050*/ 	.byte	0x03, 0x5f
        /*0052*/ 	.short	0x0101


	//----- nvinfo : EIATTR_VRC_CTA_INIT_COUNT
	.align		4
        /*0054*/ 	.byte	0x02, 0x4a
	.zero		1
	.zero		1


	//----- nvinfo : EIATTR_EXIT_INSTR_OFFSETS
	.align		4
        /*0058*/ 	.byte	0x04, 0x1c
        /*005a*/ 	.short	(.L_85 - .L_84)


	//   ....[0]....
.L_84:
        /*005c*/ 	.word	0x00000110


	//   ....[1]....
        /*0060*/ 	.word	0x00000160


	//   ....[2]....
        /*0064*/ 	.word	0x000001b0


	//   ....[3]....
        /*0068*/ 	.word	0x000004c0


	//----- nvinfo : EIATTR_CBANK_PARAM_SIZE
	.align		4
.L_85:
        /*006c*/ 	.byte	0x03, 0x19
        /*006e*/ 	.short	0x0028


	//----- nvinfo : EIATTR_PARAM_CBANK
	.align		4
        /*0070*/ 	.byte	0x04, 0x0a
        /*0072*/ 	.short	(.L_87 - .L_86)
	.align		4
.L_86:
        /*0074*/ 	.word	index@(.nv.constant0._Z17laplace3d_stridesPdS_4dim3S0_)
        /*0078*/ 	.short	0x0380
        /*007a*/ 	.short	0x0028


	//----- nvinfo : EIATTR_SW_WAR
	.align		4
.L_87:
        /*007c*/ 	.byte	0x04, 0x36
        /*007e*/ 	.short	(.L_89 - .L_88)
.L_88:
        /*0080*/ 	.word	0x00000008
.L_89:


//--------------------- .nv.callgraph             --------------------------
	.section	.nv.callgraph,"",@"SHT_CUDA_CALLGRAPH"
	.align	4
	.sectionentsize	8
	.align		4
        /*0000*/ 	.word	0x00000000
	.align		4
        /*0004*/ 	.word	0xffffffff
	.align		4
        /*0008*/ 	.word	0x00000000
	.align		4
        /*000c*/ 	.word	0xfffffffe
	.align		4
        /*0010*/ 	.word	0x00000000
	.align		4
        /*0014*/ 	.word	0xfffffffd
	.align		4
        /*0018*/ 	.word	0x00000000
	.align		4
        /*001c*/ 	.word	0xfffffffc


//--------------------- .text._Z14laplace3d_smemPdS_4dim3S0_ --------------------------
	.section	.text._Z14laplace3d_smemPdS_4dim3S0_,"ax",@progbits
	.align	128
        .global         _Z14laplace3d_smemPdS_4dim3S0_
        .type           _Z14laplace3d_smemPdS_4dim3S0_,@function
        .size           _Z14laplace3d_smemPdS_4dim3S0_,(.L_x_4 - _Z14laplace3d_smemPdS_4dim3S0_)
        .other          _Z14laplace3d_smemPdS_4dim3S0_,@"STO_CUDA_ENTRY STV_DEFAULT"
_Z14laplace3d_smemPdS_4dim3S0_:
.text._Z14laplace3d_smemPdS_4dim3S0_:
[----:B------:R-:W-:Y:S01]  /*0000*/  LDC R1, c[0x0][0x37c] ;  /* 0x0000df00ff017b82 */ /* 0x000fe20000000800 */
[----:B------:R-:W0:Y:S01]  /*0010*/  S2R R16, SR_TID.X ;  /* 0x0000000000107919 */ /* 0x000e220000002100 */
[----:B------:R-:W0:Y:S01]  /*0020*/  LDCU UR13, c[0x0][0x360] ;  /* 0x00006c00ff0d77ac */ /* 0x000e220008000800 */
[----:B------:R-:W0:Y:S01]  /*0030*/  S2R R3, SR_CTAID.X ;  /* 0x0000000000037919 */ /* 0x000e220000002500 */
[----:B------:R-:W1:Y:S01]  /*0040*/  S2R R17, SR_TID.Y ;  /* 0x0000000000117919 */ /* 0x000e620000002200 */
[----:B------:R-:W1:Y:S01]  /*0050*/  S2R R2, SR_CTAID.Y ;  /* 0x0000000000027919 */ /* 0x000e620000002600 */
[----:B------:R-:W2:Y:S01]  /*0060*/  S2R R18, SR_TID.Z ;  /* 0x0000000000127919 */ /* 0x000ea20000002300 */
[----:B------:R-:W2:Y:S01]  /*0070*/  S2R R7, SR_CTAID.Z ;  /* 0x0000000000077919 */ /* 0x000ea20000002700 */
[----:B------:R-:W3:Y:S01]  /*0080*/  S2UR UR5, SR_CgaCtaId ;  /* 0x00000000000579c3 */ /* 0x000ee20000008800 */
[----:B------:R-:W1:Y:S01]  /*0090*/  LDCU UR8, c[0x0][0x364] ;  /* 0x00006c80ff0877ac */ /* 0x000e620008000800 */
[----:B------:R-:W4:Y:S06]  /*00a0*/  LDCU UR7, c[0x0][0x390] ;  /* 0x00007200ff0777ac */ /* 0x000f2c0008000800 */
[----:B------:R-:W5:Y:S01]  /*00b0*/  LDC.64 R4, c[0x0][0x3a0] ;  /* 0x0000e800ff047b82 */ /* 0x000f620000000a00 */
[----:B------:R-:W4:Y:S01]  /*00c0*/  LDCU UR6, c[0x0][0x394] ;  /* 0x00007280ff0677ac */ /* 0x000f220008000800 */
[----:B------:R-:W2:Y:S01]  /*00d0*/  LDCU UR10, c[0x0][0x398] ;  /* 0x00007300ff0a77ac */ /* 0x000ea20008000800 */
[----:B0-----:R-:W-:-:S05]  /*00e0*/  IMAD R0, R3, UR13, R16 ;  /* 0x0000000d03007c24 */ /* 0x001fca000f8e0210 */
[----:B------:R-:W0:Y:S01]  /*00f0*/  LDC R9, c[0x0][0x39c] ;  /* 0x0000e700ff097b82 */ /* 0x000e220000000800 */
[----:B------:R-:W2:Y:S01]  /*0100*/  LDCU UR9, c[0x0][0x368] ;  /* 0x00006d00ff0977ac */ /* 0x000ea20008000800 */
[----:B------:R-:W-:Y:S01]  /*0110*/  ISETP.GE.AND P0, PT, R0, 0x1, PT ;  /* 0x000000010000780c */ /* 0x000fe20003f06270 */
[----:B------:R-:W-:Y:S01]  /*0120*/  UMOV UR4, 0x400 ;  /* 0x0000040000047882 */ /* 0x000fe20000000000 */
[----:B------:R-:W0:Y:S01]  /*0130*/  LDCU.64 UR14, c[0x0][0x358] ;  /* 0x00006b00ff0e77ac */ /* 0x000e220008000a00 */
[----:B-1----:R-:W-:Y:S01]  /*0140*/  IMAD R11, R2, UR8, R17 ;  /* 0x00000008020b7c24 */ /* 0x002fe2000f8e0211 */
[----:B------:R-:W-:Y:S02]  /*0150*/  ISETP.NE.OR P0, PT, R16, RZ, !P0 ;  /* 0x000000ff1000720c */ /* 0x000fe40004705670 */
[----:B------:R-:W1:Y:S01]  /*0160*/  LDC.64 R12, c[0x0][0x388] ;  /* 0x0000e200ff0c7b82 */ /* 0x000e620000000a00 */
[----:B---3--:R-:W-:Y:S02]  /*0170*/  ULEA UR4, UR5, UR4, 0x18 ;  /* 0x0000000405047291 */ /* 0x008fe4000f8ec0ff */
[----:B----4-:R-:W-:Y:S01]  /*0180*/  UIADD3 UR5, UPT, UPT, UR7, -0x1, URZ ;  /* 0xffffffff07057890 */ /* 0x010fe2000fffe0ff */
[----:B------:R-:W-:Y:S01]  /*0190*/  ISETP.NE.AND P3, PT, R11, RZ, PT ;  /* 0x000000ff0b00720c */ /* 0x000fe20003f65270 */
[----:B------:R-:W-:-:S02]  /*01a0*/  UIADD3 UR6, UPT, UPT, UR6, -0x1, URZ ;  /* 0xffffffff06067890 */ /* 0x000fc4000fffe0ff */
[----:B--2---:R-:W-:Y:S01]  /*01b0*/  UIADD3 UR7, UPT, UPT, UR10, -0x1, URZ ;  /* 0xffffffff0a077890 */ /* 0x004fe2000fffe0ff */
[----:B------:R-:W-:Y:S01]  /*01c0*/  IMAD R6, R7, UR9, R18 ;  /* 0x0000000907067c24 */ /* 0x000fe2000f8e0212 */
[----:B------:R-:W-:Y:S01]  /*01d0*/  ISETP.NE.OR P3, PT, R17, RZ, !P3 ;  /* 0x000000ff1100720c */ /* 0x000fe20005f65670 */
[----:B------:R-:W-:Y:S01]  /*01e0*/  UIADD3 UR11, UPT, UPT, UR13, 0x2, URZ ;  /* 0x000000020d0b7890 */ /* 0x000fe2000fffe0ff */
[C---:B------:R-:W-:Y:S01]  /*01f0*/  ISETP.GE.U32.AND P4, PT, R11.reuse, UR6, PT ;  /* 0x000000060b007c0c */ /* 0x040fe2000bf86070 */
[C---:B-----5:R-:W-:Y:S01]  /*0200*/  IMAD R15, R11.reuse, R4, RZ ;  /* 0x000000040b0f7224 */ /* 0x060fe200078e02ff */
[C---:B------:R-:W-:Y:S01]  /*0210*/  ISETP.GE.U32.AND P5, PT, R0.reuse, UR5, PT ;  /* 0x0000000500007c0c */ /* 0x040fe2000bfa6070 */
[-C--:B0-----:R-:W-:Y:S01]  /*0220*/  @!P0 IMAD R2, R0, R9.reuse, -R9 ;  /* 0x0000000900028224 */ /* 0x081fe200078e0a09 */
[----:B------:R-:W-:Y:S01]  /*0230*/  ISETP.GE.U32.AND P6, PT, R6, UR7, PT ;  /* 0x0000000706007c0c */ /* 0x000fe2000bfc6070 */
[----:B------:R-:W-:Y:S01]  /*0240*/  UIADD3 UR12, UPT, UPT, UR13, -0x1, URZ ;  /* 0xffffffff0d0c7890 */ /* 0x000fe2000fffe0ff */
[----:B------:R-:W-:Y:S01]  /*0250*/  ISETP.NE.AND P4, PT, R11, RZ, !P4 ;  /* 0x000000ff0b00720c */ /* 0x000fe20006785270 */
[C---:B------:R-:W-:Y:S01]  /*0260*/  IMAD R7, R0.reuse, R9, R15 ;  /* 0x0000000900077224 */ /* 0x040fe200078e020f */
[----:B------:R-:W-:Y:S01]  /*0270*/  ISETP.GT.AND P5, PT, R0, RZ, !P5 ;  /* 0x000000ff0000720c */ /* 0x000fe20006fa4270 */
[----:B------:R-:W-:Y:S01]  /*0280*/  @!P0 IMAD.IADD R2, R15, 0x1, R2 ;  /* 0x000000010f028824 */ /* 0x000fe200078e0202 */
[----:B------:R-:W-:-:S02]  /*0290*/  ISETP.NE.AND P1, PT, R6, RZ, PT ;  /* 0x000000ff0600720c */ /* 0x000fc40003f25270 */
[----:B------:R-:W-:Y:S02]  /*02a0*/  ISETP.NE.AND P6, PT, R6, RZ, !P6 ;  /* 0x000000ff0600720c */ /* 0x000fe400077c5270 */
[----:B------:R-:W-:Y:S01]  /*02b0*/  ISETP.GE.U32.AND P2, PT, R11, UR6, PT ;  /* 0x000000060b007c0c */ /* 0x000fe2000bf46070 */
[----:B------:R-:W-:Y:S01]  /*02c0*/  IMAD.U32 R11, RZ, RZ, UR11 ;  /* 0x0000000bff0b7e24 */ /* 0x000fe2000f8e00ff */
[----:B------:R-:W-:Y:S01]  /*02d0*/  ISETP.NE.OR P1, PT, R18, RZ, !P1 ;  /* 0x000000ff1200720c */ /* 0x000fe20004f25670 */
[----:B------:R-:W-:Y:S01]  /*02e0*/  UIADD3 UR6, UPT, UPT, UR8, -0x1, URZ ;  /* 0xffffffff08067890 */ /* 0x000fe2000fffe0ff */
[----:B------:R-:W-:Y:S01]  /*02f0*/  PLOP3.LUT P4, PT, P6, P5, P4, 0x80, 0x0 ;  /* 0x000000000000781c */ /* 0x000fe2000378b040 */
[----:B------:R-:W-:Y:S01]  /*0300*/  UIADD3 UR10, UPT, UPT, UR8, 0x2, URZ ;  /* 0x00000002080a7890 */ /* 0x000fe2000fffe0ff */
[----:B------:R-:W-:Y:S01]  /*0310*/  ISETP.GE.U32.AND P5, PT, R0, UR5, PT ;  /* 0x0000000500007c0c */ /* 0x000fe2000bfa6070 */
[----:B------:R-:W-:Y:S01]  /*0320*/  UIADD3 UR5, UPT, UPT, UR9, -0x1, URZ ;  /* 0xffffffff09057890 */ /* 0x000fe2000fffe0ff */
[----:B------:R-:W-:Y:S01]  /*0330*/  MOV R20, UR11 ;  /* 0x0000000b00147c02 */ /* 0x000fe20008000f00 */
[----:B------:R-:W-:Y:S01]  /*0340*/  @!P3 IMAD.IADD R15, R15, 0x1, -R4 ;  /* 0x000000010f0fb824 */ /* 0x000fe200078e0a04 */
[----:B------:R-:W-:Y:S01]  /*0350*/  ISETP.NE.OR P5, PT, R16, UR12, P5 ;  /* 0x0000000c10007c0c */ /* 0x000fe2000afa5670 */
[----:B------:R-:W-:Y:S01]  /*0360*/  IMAD R8, R18, R11, UR11 ;  /* 0x0000000b12087e24 */ /* 0x000fe2000f8e020b */
[C---:B------:R-:W-:Y:S01]  /*0370*/  ISETP.GE.U32.AND P6, PT, R6.reuse, UR7, PT ;  /* 0x0000000706007c0c */ /* 0x040fe2000bfc6070 */
[CC--:B------:R-:W-:Y:S01]  /*0380*/  IMAD R19, R6.reuse, R5.reuse, R7 ;  /* 0x0000000506137224 */ /* 0x0c0fe200078e0207 */
[----:B------:R-:W-:Y:S01]  /*0390*/  ISETP.NE.OR P2, PT, R17, UR6, P2 ;  /* 0x0000000611007c0c */ /* 0x000fe20009745670 */
[----:B------:R-:W-:Y:S01]  /*03a0*/  @!P0 IMAD R25, R6, R5, R2 ;  /* 0x0000000506198224 */ /* 0x000fe200078e0202 */
[----:B------:R-:W-:Y:S01]  /*03b0*/  ISETP.NE.OR P6, PT, R18, UR5, P6 ;  /* 0x0000000512007c0c */ /* 0x000fe2000b7c5670 */
[----:B------:R-:W-:-:S02]  /*03c0*/  @!P3 IMAD R10, R0, R9, R15 ;  /* 0x00000009000ab224 */ /* 0x000fc400078e020f */
[----:B------:R-:W-:Y:S02]  /*03d0*/  IMAD R20, R17, R20, UR11 ;  /* 0x0000000b11147e24 */ /* 0x000fe4000f8e0214 */
[----:B------:R-:W-:Y:S02]  /*03e0*/  IMAD R15, R8, UR10, RZ ;  /* 0x0000000a080f7c24 */ /* 0x000fe4000f8e02ff */
[----:B-1----:R-:W-:-:S04]  /*03f0*/  IMAD.WIDE R2, R19, 0x8, R12 ;  /* 0x0000000813027825 */ /* 0x002fc800078e020c */
[----:B------:R-:W-:Y:S01]  /*0400*/  @!P0 IMAD.WIDE R24, R25, 0x8, R12 ;  /* 0x0000000819188825 */ /* 0x000fe200078e020c */
[----:B------:R-:W-:Y:S01]  /*0410*/  @!P0 IADD3 R8, PT, PT, R20, R15, RZ ;  /* 0x0000000f14088210 */ /* 0x000fe20007ffe0ff */
[----:B------:R0:W2:Y:S02]  /*0420*/  LDG.E.64.CONSTANT R22, desc[UR14][R2.64] ;  /* 0x0000000e02167981 */ /* 0x0000a4000c1e9b00 */
[CC--:B------:R-:W-:Y:S02]  /*0430*/  @!P1 IMAD R26, R6.reuse, R5.reuse, -R5 ;  /* 0x00000005061a9224 */ /* 0x0c0fe400078e0a05 */
[----:B------:R-:W-:Y:S01]  /*0440*/  @!P3 IMAD R11, R6, R5, R10 ;  /* 0x00000005060bb224 */ /* 0x000fe200078e020a */
[----:B------:R-:W3:Y:S01]  /*0450*/  @!P0 LDG.E.64.CONSTANT R24, desc[UR14][R24.64] ;  /* 0x0000000e18188981 */ /* 0x000ee2000c1e9b00 */
[----:B------:R-:W-:Y:S01]  /*0460*/  @!P1 IMAD.IADD R27, R7, 0x1, R26 ;  /* 0x00000001071b9824 */ /* 0x000fe200078e021a */
[----:B------:R-:W-:Y:S01]  /*0470*/  @!P0 LEA R21, R8, UR4, 0x3 ;  /* 0x0000000408158c11 */ /* 0x000fe2000f8e18ff */
[----:B------:R-:W-:Y:S01]  /*0480*/  @!P5 IMAD.WIDE R6, R9, 0x8, R2 ;  /* 0x000000080906d825 */ /* 0x000fe200078e0202 */
[----:B------:R-:W-:-:S03]  /*0490*/  IADD3 R14, PT, PT, R20, R16, RZ ;  /* 0x00000010140e7210 */ /* 0x000fc60007ffe0ff */
[----:B------:R-:W-:Y:S02]  /*04a0*/  @!P3 IMAD.WIDE R8, R11, 0x8, R12 ;  /* 0x000000080b08b825 */ /* 0x000fe400078e020c */
[----:B------:R-:W4:Y:S02]  /*04b0*/  @!P5 LDG.E.64.CONSTANT R6, desc[UR14][R6.64] ;  /* 0x0000000e0606d981 */ /* 0x000f24000c1e9b00 */
[----:B------:R-:W-:Y:S02]  /*04c0*/  @!P2 IMAD.WIDE R10, R4, 0x8, R2 ;  /* 0x00000008040aa825 */ /* 0x000fe400078e0202 */
[----:B------:R-:W5:Y:S02]  /*04d0*/  @!P3 LDG.E.64.CONSTANT R8, desc[UR14][R8.64] ;  /* 0x0000000e0808b981 */ /* 0x000f64000c1e9b00 */
[----:B------:R-:W-:Y:S02]  /*04e0*/  @!P1 IMAD.WIDE R12, R27, 0x8, R12 ;  /* 0x000000081b0c9825 */ /* 0x000fe400078e020c */
[----:B------:R-:W5:Y:S02]  /*04f0*/  @!P2 LDG.E.64.CONSTANT R10, desc[UR14][R10.64] ;  /* 0x0000000e0a0aa981 */ /* 0x000f64000c1e9b00 */
[----:B0-----:R-:W-:-:S02]  /*0500*/  @!P6 IMAD.WIDE R2, R5, 0x8, R2 ;  /* 0x000000080502e825 */ /* 0x001fc400078e0202 */
[----:B------:R-:W5:Y:S01]  /*0510*/  @!P1 LDG.E.64.CONSTANT R12, desc[UR14][R12.64] ;  /* 0x0000000e0c0c9981 */ /* 0x000f62000c1e9b00 */
[----:B------:R-:W-:Y:S01]  /*0520*/  VOTEU.ALL UP1, P6 ;  /* 0x0000000000ff7886 */ /* 0x000fe20003020000 */
[----:B------:R-:W-:Y:S02]  /*0530*/  IMAD.IADD R0, R14, 0x1, R15 ;  /* 0x000000010e007824 */ /* 0x000fe400078e020f */
[----:B------:R-:W5:Y:S01]  /*0540*/  @!P6 LDG.E.64.CONSTANT R2, desc[UR14][R2.64] ;  /* 0x0000000e0202e981 */ /* 0x000f62000c1e9b00 */
[----:B------:R-:W-:Y:S01]  /*0550*/  VOTEU.ALL UP0, P2 ;  /* 0x0000000000ff7886 */ /* 0x000fe20001000000 */
[----:B------:R-:W-:Y:S01]  /*0560*/  @!UP1 UIMAD UR6, UR11, UR9, UR11 ;  /* 0x000000090b0692a4 */ /* 0x000fe2000f8e020b */
[----:B------:R-:W-:-:S03]  /*0570*/  LEA R0, R0, UR4, 0x3 ;  /* 0x0000000400007c11 */ /* 0x000fc6000f8e18ff */
[----:B------:R-:W-:Y:S02]  /*0580*/  @!UP0 UIMAD UR5, UR11, UR8, UR11 ;  /* 0x000000080b0582a4 */ /* 0x000fe4000f8e020b */
[----:B------:R-:W-:Y:S01]  /*0590*/  MOV R5, UR6 ;  /* 0x0000000600057c02 */ /* 0x000fe20008000f00 */
[C---:B------:R-:W-:Y:S01]  /*05a0*/  @!P3 IMAD.IADD R4, R15.reuse, 0x1, R16 ;  /* 0x000000010f04b824 */ /* 0x040fe200078e0210 */
[C---:B------:R-:W-:Y:S01]  /*05b0*/  @!P5 IADD3 R20, PT, PT, R15.reuse, UR13, R20 ;  /* 0x0000000d0f14dc10 */ /* 0x040fe2000fffe014 */
[----:B--2---:R0:W-:Y:S04]  /*05c0*/  STS.64 [R0+0x8], R22 ;  /* 0x0000081600007388 */ /* 0x0041e80000000a00 */
[----:B---3--:R1:W-:Y:S01]  /*05d0*/  @!P0 STS.64 [R21], R24 ;  /* 0x0000001815008388 */ /* 0x0083e20000000a00 */
[----:B0-----:R-:W-:Y:S01]  /*05e0*/  @!P2 IADD3 R22, PT, PT, R15, UR5, R16 ;  /* 0x000000050f16ac10 */ /* 0x001fe2000fffe010 */
[----:B-1----:R-:W-:Y:S01]  /*05f0*/  @!P6 IMAD R24, R5, UR10, R14 ;  /* 0x0000000a0518ec24 */ /* 0x002fe2000f8e020e */
[----:B------:R-:W-:-:S02]  /*0600*/  @!P5 LEA R5, R20, UR4, 0x3 ;  /* 0x000000041405dc11 */ /* 0x000fc4000f8e18ff */
[----:B------:R-:W-:Y:S02]  /*0610*/  @!P3 LEA R21, R4, UR4, 0x3 ;  /* 0x000000040415bc11 */ /* 0x000fe4000f8e18ff */
[----:B------:R-:W-:Y:S02]  /*0620*/  @!P2 LEA R23, R22, UR4, 0x3 ;  /* 0x000000041617ac11 */ /* 0x000fe4000f8e18ff */
[----:B------:R-:W-:Y:S01]  /*0630*/  @!P1 LEA R25, R14, UR4, 0x3 ;  /* 0x000000040e199c11 */ /* 0x000fe2000f8e18ff */
[----:B----4-:R0:W-:Y:S01]  /*0640*/  @!P5 STS.64 [R5+0x8], R6 ;  /* 0x000008060500d388 */ /* 0x0101e20000000a00 */
[----:B------:R-:W-:-:S03]  /*0650*/  @!P6 LEA R27, R24, UR4, 0x3 ;  /* 0x00000004181bec11 */ /* 0x000fc6000f8e18ff */
[----:B-----5:R0:W-:Y:S04]  /*0660*/  @!P3 STS.64 [R21+0x8], R8 ;  /* 0x000008081500b388 */ /* 0x0201e80000000a00 */
[----:B------:R0:W-:Y:S04]  /*0670*/  @!P2 STS.64 [R23+0x8], R10 ;  /* 0x0000080a1700a388 */ /* 0x0001e80000000a00 */
[----:B------:R0:W-:Y:S04]  /*0680*/  @!P1 STS.64 [R25+0x8], R12 ;  /* 0x0000080c19009388 */ /* 0x0001e80000000a00 */
[----:B------:R0:W-:Y:S01]  /*0690*/  @!P6 STS.64 [R27+0x8], R2 ;  /* 0x000008021b00e388 */ /* 0x0001e20000000a00 */
[----:B------:R-:W-:Y:S06]  /*06a0*/  BAR.SYNC.DEFER_BLOCKING 0x0 ;  /* 0x0000000000007b1d */ /* 0x000fec0000010000 */
[----:B------:R-:W-:Y:S05]  /*06b0*/  @!P4 EXIT ;  /* 0x000000000000c94d */ /* 0x000fea0003800000 */
[----:B------:R-:W-:Y:S01]  /*06c0*/  IMAD R16, R17, UR11, R16 ;  /* 0x0000000b11107c24 */ /* 0x000fe2000f8e0210 */
[----:B0-----:R-:W-:Y:S01]  /*06d0*/  LDS.64 R4, [R0] ;  /* 0x0000000000047984 */ /* 0x001fe20000000a00 */
[----:B------:R-:W-:Y:S02]  /*06e0*/  IMAD.U32 R9, RZ, RZ, UR13 ;  /* 0x0000000dff097e24 */ /* 0x000fe4000f8e00ff */
[----:B------:R-:W-:Y:S01]  /*06f0*/  IMAD R11, R18, UR11, RZ ;  /* 0x0000000b120b7c24 */ /* 0x000fe2000f8e02ff */
[----:B------:R-:W-:Y:S01]  /*0700*/  IADD3 R16, PT, PT, R15, R16, RZ ;  /* 0x000000100f107210 */ /* 0x000fe20007ffe0ff */
[----:B------:R-:W0:Y:S01]  /*0710*/  LDS.64 R2, [R0+0x10] ;  /* 0x0000100000027984 */ /* 0x000e220000000a00 */
[----:B------:R-:W-:Y:S01]  /*0720*/  LEA R8, R9, R0, 0x3 ;  /* 0x0000000009087211 */ /* 0x000fe200078e18ff */
[----:B------:R-:W-:Y:S01]  /*0730*/  IMAD.U32 R12, RZ, RZ, UR11 ;  /* 0x0000000bff0c7e24 */ /* 0x000fe2000f8e00ff */
[----:B------:R-:W-:Y:S01]  /*0740*/  LEA R6, R16, UR4, 0x3 ;  /* 0x0000000410067c11 */ /* 0x000fe2000f8e18ff */
[----:B------:R-:W-:-:S03]  /*0750*/  IMAD R10, R11, UR10, R14 ;  /* 0x0000000a0b0a7c24 */ /* 0x000fc6000f8e020e */
[----:B------:R-:W-:Y:S01]  /*0760*/  LDS.64 R8, [R8+0x18] ;  /* 0x0000180008087984 */ /* 0x000fe20000000a00 */
[----:B------:R-:W-:Y:S02]  /*0770*/  LEA R11, R12, R11, 0x1 ;  /* 0x0000000b0c0b7211 */ /* 0x000fe400078e08ff */
[----:B------:R-:W-:Y:S01]  /*0780*/  LEA R10, R10, UR4, 0x3 ;  /* 0x000000040a0a7c11 */ /* 0x000fe2000f8e18ff */
[----:B------:R-:W1:Y:S02]  /*0790*/  LDS.64 R6, [R6+0x8] ;  /* 0x0000080006067984 */ /* 0x000e640000000a00 */
[----:B------:R-:W-:-:S03]  /*07a0*/  IMAD R14, R11, UR10, R14 ;  /* 0x0000000a0b0e7c24 */ /* 0x000fc6000f8e020e */
[----:B------:R-:W2:Y:S02]  /*07b0*/  LDS.64 R10, [R10+0x8] ;  /* 0x000008000a0a7984 */ /* 0x000ea40000000a00 */
[----:B------:R-:W-:-:S06]  /*07c0*/  LEA R12, R14, UR4, 0x3 ;  /* 0x000000040e0c7c11 */ /* 0x000fcc000f8e18ff */
[----:B------:R-:W3:Y:S01]  /*07d0*/  LDS.64 R12, [R12+0x8] ;  /* 0x000008000c0c7984 */ /* 0x000ee20000000a00 */
[----:B0-----:R-:W-:-:S03]  /*07e0*/  DADD R2, R4, R2 ;  /* 0x0000000004027229 */ /* 0x001fc60000000002 */
[----:B------:R-:W0:Y:S05]  /*07f0*/  LDS.64 R4, [R0+0x8] ;  /* 0x0000080000047984 */ /* 0x000e2a0000000a00 */
[----:B-1----:R-:W-:Y:S01]  /*0800*/  DADD R2, R2, R6 ;  /* 0x0000000002027229 */ /* 0x002fe20000000006 */
[----:B------:R-:W1:Y:S07]  /*0810*/  LDC.64 R6, c[0x0][0x380] ;  /* 0x0000e000ff067b82 */ /* 0x000e6e0000000a00 */
[----:B------:R-:W-:-:S08]  /*0820*/  DADD R2, R2, R8 ;  /* 0x0000000002027229 */ /* 0x000fd00000000008 */
[----:B--2---:R-:W-:-:S08]  /*0830*/  DADD R2, R2, R10 ;  /* 0x0000000002027229 */ /* 0x004fd0000000000a */
[----:B---3--:R-:W-:-:S08]  /*0840*/  DADD R2, R2, R12 ;  /* 0x0000000002027229 */ /* 0x008fd0000000000c */
[----:B0-----:R-:W-:Y:S01]  /*0850*/  DFMA R2, R4, -6, R2 ;  /* 0xc01800000402782b */ /* 0x001fe20000000002 */
[----:B-1----:R-:W-:-:S07]  /*0860*/  IMAD.WIDE R4, R19, 0x8, R6 ;  /* 0x0000000813047825 */ /* 0x002fce00078e0206 */
[----:B------:R-:W-:-:S07]  /*0870*/  DMUL R2, R2, 0.5 ;  /* 0x3fe0000002027828 */ /* 0x000fce0000000000 */
[----:B------:R-:W-:Y:S01]  /*0880*/  STG.E.64 desc[UR14][R4.64], R2 ;  /* 0x0000000204007986 */ /* 0x000fe2000c101b0e */
[----:B------:R-:W-:Y:S05]  /*0890*/  EXIT ;  /* 0x000000000000794d */ /* 0x000fea0003800000 */
.L_x_0:
[----:B------:R-:W-:-:S00]  /*08a0*/  BRA `(.L_x_0) ;  /* 0xfffffffc00fc7947 */ /* 0x000fc0000383ffff */
[----:B------:R-:W-:-:S00]  /*08b0*/  NOP ;  /* 0x0000000000007918 */ /* 0x000fc00000000000 */
        /* <DEDUP_REMOVED lines=12> */
.L_x_4:


//--------------------- .text._Z16laplace3d_no_ldgPdS_4dim3S0_ --------------------------
	.section	.text._Z16laplace3d_no_ldgPdS_4dim3S0_,"ax",@progbits
	.align	128
        .global         _Z16laplace3d_no_ldgPdS_4dim3S0_
        .type           _Z16laplace3d_no_ldgPdS_4dim3S0_,@function
        .size           _Z16laplace3d_no_ldgPdS_4dim3S0_,(.L_x_5 - _Z16laplace3d_no_ldgPdS_4dim3S0_)
        .other          _Z16laplace3d_no_ldgPdS_4dim3S0_,@"STO_CUDA_ENTRY STV_DEFAULT"
_Z16laplace3d_no_ldgPdS_4dim3S0_:
.text._Z16laplace3d_no_ldgPdS_4dim3S0_:
[----:B------:R-:W-:Y:S01]  /*0000*/  LDC R1, c[0x0][0x37c] ;  /* 0x0000df00ff017b82 */ /* 0x000fe20000000800 */
[----:B------:R-:W0:Y:S07]  /*0010*/  S2R R4, SR_TID.X ;  /* 0x0000000000047919 */ /* 0x000e2e0000002100 */
[----:B------:R-:W0:Y:S01]  /*0020*/  S2UR UR5, SR_CTAID.X ;  /* 0x00000000000579c3 */ /* 0x000e220000002500 */
[----:B------:R-:W1:Y:S01]  /*0030*/  LDCU UR4, c[0x0][0x390] ;  /* 0x00007200ff0477ac */ /* 0x000e620008000800 */
[----:B------:R-:W2:Y:S01]  /*0040*/  S2R R11, SR_TID.Y ;  /* 0x00000000000b7919 */ /* 0x000ea20000002200 */
[----:B------:R-:W3:Y:S05]  /*0050*/  S2R R2, SR_TID.Z ;  /* 0x0000000000027919 */ /* 0x000eea0000002300 */
[----:B------:R-:W0:Y:S08]  /*0060*/  LDC R3, c[0x0][0x360] ;  /* 0x0000d800ff037b82 */ /* 0x000e300000000800 */
[----:B------:R-:W2:Y:S01]  /*0070*/  S2UR UR6, SR_CTAID.Y ;  /* 0x00000000000679c3 */ /* 0x000ea20000002600 */
[----:B-1----:R-:W-:-:S07]  /*0080*/  UIADD3 UR4, UPT, UPT, UR4, -0x1, URZ ;  /* 0xffffffff04047890 */ /* 0x002fce000fffe0ff */
[----:B------:R-:W2:Y:S08]  /*0090*/  LDC R0, c[0x0][0x364] ;  /* 0x0000d900ff007b82 */ /* 0x000eb00000000800 */
[----:B------:R-:W3:Y:S01]  /*00a0*/  S2UR UR7, SR_CTAID.Z ;  /* 0x00000000000779c3 */ /* 0x000ee20000002700 */
[----:B0-----:R-:W-:-:S05]  /*00b0*/  IMAD R4, R3, UR5, R4 ;  /* 0x0000000503047c24 */ /* 0x001fca000f8e0204 */
[C---:B------:R-:W-:Y:S02]  /*00c0*/  ISETP.GE.U32.AND P0, PT, R4.reuse, UR4, PT ;  /* 0x0000000404007c0c */ /* 0x040fe4000bf06070 */
[----:B------:R-:W3:Y:S02]  /*00d0*/  LDC R5, c[0x0][0x368] ;  /* 0x0000da00ff057b82 */ /* 0x000ee40000000800 */
[----:B------:R-:W-:Y:S01]  /*00e0*/  ISETP.LT.OR P0, PT, R4, 0x1, P0 ;  /* 0x000000010400780c */ /* 0x000fe20000701670 */
[----:B--2---:R-:W-:Y:S02]  /*00f0*/  IMAD R11, R0, UR6, R11 ;  /* 0x00000006000b7c24 */ /* 0x004fe4000f8e020b */
[----:B---3--:R-:W-:-:S10]  /*0100*/  IMAD R0, R5, UR7, R2 ;  /* 0x0000000705007c24 */ /* 0x008fd4000f8e0202 */
[----:B------:R-:W-:Y:S05]  /*0110*/  @P0 EXIT ;  /* 0x000000000000094d */ /* 0x000fea0003800000 */
[----:B------:R-:W0:Y:S02]  /*0120*/  LDCU UR4, c[0x0][0x394] ;  /* 0x00007280ff0477ac */ /* 0x000e240008000800 */
[----:B0-----:R-:W-:-:S06]  /*0130*/  UIADD3 UR4, UPT, UPT, UR4, -0x1, URZ ;  /* 0xffffffff04047890 */ /* 0x001fcc000fffe0ff */
[----:B------:R-:W-:-:S04]  /*0140*/  ISETP.GE.U32.AND P0, PT, R11, UR4, PT ;  /* 0x000000040b007c0c */ /* 0x000fc8000bf06070 */
[----:B------:R-:W-:-:S13]  /*0150*/  ISETP.EQ.OR P0, PT, R11, RZ, P0 ;  /* 0x000000ff0b00720c */ /* 0x000fda0000702670 */
[----:B------:R-:W-:Y:S05]  /*0160*/  @P0 EXIT ;  /* 0x000000000000094d */ /* 0x000fea0003800000 */
[----:B------:R-:W0:Y:S02]  /*0170*/  LDCU UR4, c[0x0][0x398] ;  /* 0x00007300ff0477ac */ /* 0x000e240008000800 */
[----:B0-----:R-:W-:-:S06]  /*0180*/  UIADD3 UR4, UPT, UPT, UR4, -0x1, URZ ;  /* 0xffffffff04047890 */ /* 0x001fcc000fffe0ff */
[----:B------:R-:W-:-:S04]  /*0190*/  ISETP.GE.U32.AND P0, PT, R0, UR4, PT ;  /* 0x0000000400007c0c */ /* 0x000fc8000bf06070 */
[----:B------:R-:W-:-:S13]  /*01a0*/  ISETP.EQ.OR P0, PT, R0, RZ, P0 ;  /* 0x000000ff0000720c */ /* 0x000fda0000702670 */
[----:B------:R-:W-:Y:S05]  /*01b0*/  @P0 EXIT ;  /* 0x000000000000094d */ /* 0x000fea0003800000 */
[----:B------:R-:W0:Y:S01]  /*01c0*/  LDC R7, c[0x0][0x39c] ;  /* 0x0000e700ff077b82 */ /* 0x000e220000000800 */
[----:B------:R-:W-:Y:S01]  /*01d0*/  IADD3 R4, PT, PT, R4, -0x1, RZ ;  /* 0xffffffff04047810 */ /* 0x000fe20007ffe0ff */
[----:B------:R-:W1:Y:S06]  /*01e0*/  LDCU.64 UR4, c[0x0][0x358] ;  /* 0x00006b00ff0477ac */ /* 0x000e6c0008000a00 */
[----:B------:R-:W2:Y:S08]  /*01f0*/  LDC.64 R2, c[0x0][0x3a0] ;  /* 0x0000e800ff027b82 */ /* 0x000eb00000000a00 */
[----:B------:R-:W3:Y:S01]  /*0200*/  LDC.64 R8, c[0x0][0x388] ;  /* 0x0000e200ff087b82 */ /* 0x000ee20000000a00 */
[----:B0-----:R-:W-:-:S05]  /*0210*/  IMAD R4, R4, R7, RZ ;  /* 0x0000000704047224 */ /* 0x001fca00078e02ff */
[----:B------:R-:W-:Y:S01]  /*0220*/  LEA R5, R7, R4, 0x1 ;  /* 0x0000000407057211 */ /* 0x000fe200078e08ff */
[----:B--2---:R-:W-:-:S03]  /*0230*/  IMAD R4, R11, R2, R4 ;  /* 0x000000020b047224 */ /* 0x004fc600078e0204 */
[----:B------:R-:W-:Y:S01]  /*0240*/  IADD3 R10, PT, PT, R5, -R7, RZ ;  /* 0x80000007050a7210 */ /* 0x000fe20007ffe0ff */
[CC--:B------:R-:W-:Y:S02]  /*0250*/  IMAD R6, R11.reuse, R2.reuse, R5 ;  /* 0x000000020b067224 */ /* 0x0c0fe400078e0205 */
[----:B------:R-:W-:Y:S02]  /*0260*/  IMAD R13, R11, R2, -R2 ;  /* 0x000000020b0d7224 */ /* 0x000fe400078e0a02 */
[CC--:B------:R-:W-:Y:S02]  /*0270*/  IMAD R5, R0.reuse, R3.reuse, R4 ;  /* 0x0000000300057224 */ /* 0x0c0fe400078e0204 */
[----:B------:R-:W-:Y:S01]  /*0280*/  IMAD R7, R0, R3, R6 ;  /* 0x0000000300077224 */ /* 0x000fe200078e0206 */
[----:B------:R-:W-:Y:S01]  /*0290*/  IADD3 R13, PT, PT, R10, R13, RZ ;  /* 0x0000000d0a0d7210 */ /* 0x000fe20007ffe0ff */
[----:B---3--:R-:W-:-:S04]  /*02a0*/  IMAD.WIDE R4, R5, 0x8, R8 ;  /* 0x0000000805047825 */ /* 0x008fc800078e0208 */
[----:B------:R-:W-:Y:S02]  /*02b0*/  IMAD.WIDE R6, R7, 0x8, R8 ;  /* 0x0000000807067825 */ /* 0x000fe400078e0208 */
[----:B-1----:R-:W2:Y:S02]  /*02c0*/  LDG.E.64 R4, desc[UR4][R4.64] ;  /* 0x0000000404047981 */ /* 0x002ea4000c1e1b00 */
[----:B------:R-:W-:Y:S02]  /*02d0*/  IMAD R13, R0, R3, R13 ;  /* 0x00000003000d7224 */ /* 0x000fe400078e020d */
[----:B------:R-:W2:Y:S02]  /*02e0*/  LDG.E.64 R6, desc[UR4][R6.64] ;  /* 0x0000000406067981 */ /* 0x000ea4000c1e1b00 */
[----:B------:R-:W-:Y:S01]  /*02f0*/  IMAD.WIDE R14, R13, 0x8, R8 ;  /* 0x000000080d0e7825 */ /* 0x000fe200078e0208 */
[----:B------:R-:W-:-:S03]  /*0300*/  LEA R13, R2, R13, 0x1 ;  /* 0x0000000d020d7211 */ /* 0x000fc600078e08ff */
[----:B------:R-:W-:Y:S02]  /*0310*/  IMAD R2, R11, R2, R10 ;  /* 0x000000020b027224 */ /* 0x000fe400078e020a */
[----:B------:R-:W3:Y:S01]  /*0320*/  LDG.E.64 R14, desc[UR4][R14.64] ;  /* 0x000000040e0e7981 */ /* 0x000ee2000c1e1b00 */
[----:B------:R-:W-:Y:S02]  /*0330*/  IMAD R11, R0, R3, -R3 ;  /* 0x00000003000b7224 */ /* 0x000fe400078e0a03 */
[----:B------:R-:W-:-:S03]  /*0340*/  IMAD.WIDE R12, R13, 0x8, R8 ;  /* 0x000000080d0c7825 */ /* 0x000fc600078e0208 */
[----:B------:R-:W-:-:S03]  /*0350*/  IADD3 R11, PT, PT, R2, R11, RZ ;  /* 0x0000000b020b7210 */ /* 0x000fc60007ffe0ff */
[----:B------:R-:W4:Y:S02]  /*0360*/  LDG.E.64 R12, desc[UR4][R12.64] ;  /* 0x000000040c0c7981 */ /* 0x000f24000c1e1b00 */
[----:B------:R-:W-:Y:S01]  /*0370*/  IMAD.WIDE R18, R11, 0x8, R8 ;  /* 0x000000080b127825 */ /* 0x000fe200078e0208 */
[----:B------:R-:W-:-:S04]  /*0380*/  LEA R17, R3, R11, 0x1 ;  /* 0x0000000b03117211 */ /* 0x000fc800078e08ff */
[----:B------:R-:W5:Y:S01]  /*0390*/  LDG.E.64 R10, desc[UR4][R18.64] ;  /* 0x00000004120a7981 */ /* 0x000f62000c1e1b00 */
[----:B------:R-:W-:-:S04]  /*03a0*/  IMAD.WIDE R8, R17, 0x8, R8 ;  /* 0x0000000811087825 */ /* 0x000fc800078e0208 */
[----:B------:R-:W-:Y:S02]  /*03b0*/  IMAD.WIDE R16, R3, 0x8, R18 ;  /* 0x0000000803107825 */ /* 0x000fe400078e0212 */
[----:B------:R-:W5:Y:S04]  /*03c0*/  LDG.E.64 R8, desc[UR4][R8.64] ;  /* 0x0000000408087981 */ /* 0x000f68000c1e1b00 */
[----:B------:R-:W5:Y:S01]  /*03d0*/  LDG.E.64 R16, desc[UR4][R16.64] ;  /* 0x0000000410107981 */ /* 0x000f62000c1e1b00 */
[----:B------:R-:W-:Y:S01]  /*03e0*/  IMAD R3, R0, R3, R2 ;  /* 0x0000000300037224 */ /* 0x000fe200078e0202 */
[----:B--2---:R-:W-:Y:S01]  /*03f0*/  DADD R4, R4, R6 ;  /* 0x0000000004047229 */ /* 0x004fe20000000006 */
[----:B------:R-:W0:Y:S07]  /*0400*/  LDC.64 R6, c[0x0][0x380] ;  /* 0x0000e000ff067b82 */ /* 0x000e2e0000000a00 */
[----:B---3--:R-:W-:-:S08]  /*0410*/  DADD R4, R4, R14 ;  /* 0x0000000004047229 */ /* 0x008fd0000000000e */
[----:B----4-:R-:W-:-:S08]  /*0420*/  DADD R4, R4, R12 ;  /* 0x0000000004047229 */ /* 0x010fd0000000000c */
[----:B-----5:R-:W-:-:S08]  /*0430*/  DADD R4, R4, R10 ;  /* 0x0000000004047229 */ /* 0x020fd0000000000a */
[----:B------:R-:W-:-:S08]  /*0440*/  DADD R4, R4, R8 ;  /* 0x0000000004047229 */ /* 0x000fd00000000008 */
[----:B------:R-:W-:Y:S01]  /*0450*/  DFMA R4, R16, -6, R4 ;  /* 0xc01800001004782b */ /* 0x000fe20000000004 */
[----:B0-----:R-:W-:-:S07]  /*0460*/  IMAD.WIDE R2, R3, 0x8, R6 ;  /* 0x0000000803027825 */ /* 0x001fce00078e0206 */
[----:B------:R-:W-:-:S07]  /*0470*/  DMUL R4, R4, 0.5 ;  /* 0x3fe0000004047828 */ /* 0x000fce0000000000 */
[----:B------:R-:W-:Y:S01]  /*0480*/  STG.E.64 desc[UR4][R2.64], R4 ;  /* 0x0000000402007986 */ /* 0x000fe2000c101b04 */
[----:B------:R-:W-:Y:S05]  /*0490*/  EXIT ;  /* 0x000000000000794d */ /* 0x000fea0003800000 */
.L_x_1:
        /* <DEDUP_REMOVED lines=14> */
.L_x_5:


//--------------------- .text._Z27laplace3d_relative_indexingPdS_4dim3S0_ --------------------------
	.section	.text._Z27laplace3d_relative_indexingPdS_4dim3S0_,"ax",@progbits
	.align	128
        .global         _Z27laplace3d_relative_indexingPdS_4dim3S0_
        .type           _Z27laplace3d_relative_indexingPdS_4dim3S0_,@function
        .size           _Z27laplace3d_relative_indexingPdS_4dim3S0_,(.L_x_6 - _Z27laplace3d_relative_indexingPdS_4dim3S0_)
        .other          _Z27laplace3d_relative_indexingPdS_4dim3S0_,@"STO_CUDA_ENTRY STV_DEFAULT"
_Z27laplace3d_relative_indexingPdS_4dim3S0_:
.text._Z27laplace3d_relative_indexingPdS_4dim3S0_:
[----:B------:R-:W-:Y:S01]  /*0000*/  LDC R1, c[0x0][0x37c] ;  /* 0x0000df00ff017b82 */ /* 0x000fe20000000800 */
[----:B------:R-:W0:Y:S07]  /*0010*/  S2R R0, SR_TID.X ;  /* 0x0000000000007919 */ /* 0x000e2e0000002100 */
[----:B------:R-:W0:Y:S01]  /*0020*/  S2UR UR5, SR_CTAID.X ;  /* 0x00000000000579c3 */ /* 0x000e220000002500 */
[----:B------:R-:W1:Y:S01]  /*0030*/  LDCU UR4, c[0x0][0x390] ;  /* 0x00007200ff0477ac */ /* 0x000e620008000800 */
[----:B------:R-:W2:Y:S01]  /*0040*/  S2R R2, SR_TID.Y ;  /* 0x0000000000027919 */ /* 0x000ea20000002200 */
[----:B------:R-:W3:Y:S01]  /*0050*/  LDCU UR8, c[0x0][0x3a0] ;  /* 0x00007400ff0877ac */ /* 0x000ee20008000800 */
[----:B------:R-:W4:Y:S04]  /*0060*/  S2R R4, SR_TID.Z ;  /* 0x0000000000047919 */ /* 0x000f280000002300 */
[----:B------:R-:W0:Y:S01]  /*0070*/  LDC R3, c[0x0][0x360] ;  /* 0x0000d800ff037b82 */ /* 0x000e220000000800 */
[----:B------:R-:W5:Y:S07]  /*0080*/  LDCU UR9, c[0x0][0x39c] ;  /* 0x00007380ff0977ac */ /* 0x000f6e0008000800 */
[----:B------:R-:W2:Y:S01]  /*0090*/  S2UR UR6, SR_CTAID.Y ;  /* 0x00000000000679c3 */ /* 0x000ea20000002600 */
[----:B-1----:R-:W-:-:S07]  /*00a0*/  UIADD3 UR4, UPT, UPT, UR4, -0x1, URZ ;  /* 0xffffffff04047890 */ /* 0x002fce000fffe0ff */
[----:B------:R-:W2:Y:S08]  /*00b0*/  LDC R5, c[0x0][0x364] ;  /* 0x0000d900ff057b82 */ /* 0x000eb00000000800 */
[----:B------:R-:W4:Y:S01]  /*00c0*/  S2UR UR7, SR_CTAID.Z ;  /* 0x00000000000779c3 */ /* 0x000f220000002700 */
[----:B0-----:R-:W-:-:S05]  /*00d0*/  IMAD R0, R3, UR5, R0 ;  /* 0x0000000503007c24 */ /* 0x001fca000f8e0200 */
[C---:B------:R-:W-:Y:S02]  /*00e0*/  ISETP.GE.U32.AND P0, PT, R0.reuse, UR4, PT ;  /* 0x0000000400007c0c */ /* 0x040fe4000bf06070 */
[----:B------:R-:W4:Y:S02]  /*00f0*/  LDC R7, c[0x0][0x368] ;  /* 0x0000da00ff077b82 */ /* 0x000f240000000800 */
[----:B------:R-:W-:Y:S01]  /*0100*/  ISETP.LT.OR P0, PT, R0, 0x1, P0 ;  /* 0x000000010000780c */ /* 0x000fe20000701670 */
[----:B--2---:R-:W-:-:S04]  /*0110*/  IMAD R2, R5, UR6, R2 ;  /* 0x0000000605027c24 */ /* 0x004fc8000f8e0202 */
[----:B---3--:R-:W-:-:S04]  /*0120*/  IMAD R5, R2, UR8, RZ ;  /* 0x0000000802057c24 */ /* 0x008fc8000f8e02ff */
[----:B-----5:R-:W-:Y:S02]  /*0130*/  IMAD R0, R0, UR9, R5 ;  /* 0x0000000900007c24 */ /* 0x020fe4000f8e0205 */
[----:B----4-:R-:W-:Y:S02]  /*0140*/  IMAD R3, R7, UR7, R4 ;  /* 0x0000000707037c24 */ /* 0x010fe4000f8e0204 */
        /* <DEDUP_REMOVED lines=11> */
[----:B------:R-:W0:Y:S01]  /*0200*/  LDCU UR6, c[0x0][0x3a4] ;  /* 0x00007480ff0677ac */ /* 0x000e220008000800 */
[----:B------:R-:W1:Y:S01]  /*0210*/  LDC.64 R6, c[0x0][0x388] ;  /* 0x0000e200ff067b82 */ /* 0x000e620000000a00 */
[----:B------:R-:W2:Y:S01]  /*0220*/  LDCU.64 UR4, c[0x0][0x358] ;  /* 0x00006b00ff0477ac */ /* 0x000ea20008000a00 */
[----:B0-----:R-:W-:-:S05]  /*0230*/  IMAD R0, R3, UR6, R0 ;  /* 0x0000000603007c24 */ /* 0x001fca000f8e0200 */
[C---:B------:R-:W-:Y:S02]  /*0240*/  IADD3 R3, PT, PT, R0.reuse, -UR9, RZ ;  /* 0x8000000900037c10 */ /* 0x040fe4000fffe0ff */
[C---:B------:R-:W-:Y:S02]  /*0250*/  IADD3 R9, PT, PT, R0.reuse, UR9, RZ ;  /* 0x0000000900097c10 */ /* 0x040fe4000fffe0ff */
[----:B------:R-:W-:Y:S01]  /*0260*/  IADD3 R11, PT, PT, R0, -UR8, RZ ;  /* 0x80000008000b7c10 */ /* 0x000fe2000fffe0ff */
[----:B-1----:R-:W-:-:S04]  /*0270*/  IMAD.WIDE.U32 R2, R3, 0x8, R6 ;  /* 0x0000000803027825 */ /* 0x002fc800078e0006 */
[--C-:B------:R-:W-:Y:S02]  /*0280*/  IMAD.WIDE.U32 R8, R9, 0x8, R6.reuse ;  /* 0x0000000809087825 */ /* 0x100fe400078e0006 */
[----:B--2---:R-:W2:Y:S02]  /*0290*/  LDG.E.64.CONSTANT R2, desc[UR4][R2.64] ;  /* 0x0000000402027981 */ /* 0x004ea4000c1e9b00 */
[----:B------:R-:W-:Y:S02]  /*02a0*/  IMAD.WIDE.U32 R10, R11, 0x8, R6 ;  /* 0x000000080b0a7825 */ /* 0x000fe400078e0006 */
[----:B------:R-:W2:Y:S01]  /*02b0*/  LDG.E.64.CONSTANT R8, desc[UR4][R8.64] ;  /* 0x0000000408087981 */ /* 0x000ea2000c1e9b00 */
[----:B------:R-:W-:-:S03]  /*02c0*/  IADD3 R13, PT, PT, R0, UR8, RZ ;  /* 0x00000008000d7c10 */ /* 0x000fc6000fffe0ff */
[----:B------:R-:W3:Y:S01]  /*02d0*/  LDG.E.64.CONSTANT R10, desc[UR4][R10.64] ;  /* 0x000000040a0a7981 */ /* 0x000ee2000c1e9b00 */
[C---:B------:R-:W-:Y:S01]  /*02e0*/  IADD3 R15, PT, PT, R0.reuse, -UR6, RZ ;  /* 0x80000006000f7c10 */ /* 0x040fe2000fffe0ff */
[----:B------:R-:W-:Y:S01]  /*02f0*/  IMAD.WIDE.U32 R12, R13, 0x8, R6 ;  /* 0x000000080d0c7825 */ /* 0x000fe200078e0006 */
[----:B------:R-:W-:-:S03]  /*0300*/  IADD3 R5, PT, PT, R0, UR6, RZ ;  /* 0x0000000600057c10 */ /* 0x000fc6000fffe0ff */
[--C-:B------:R-:W-:Y:S02]  /*0310*/  IMAD.WIDE.U32 R14, R15, 0x8, R6.reuse ;  /* 0x000000080f0e7825 */ /* 0x100fe400078e0006 */
[----:B------:R-:W4:Y:S02]  /*0320*/  LDG.E.64.CONSTANT R12, desc[UR4][R12.64] ;  /* 0x000000040c0c7981 */ /* 0x000f24000c1e9b00 */
[--C-:B------:R-:W-:Y:S02]  /*0330*/  IMAD.WIDE.U32 R4, R5, 0x8, R6.reuse ;  /* 0x0000000805047825 */ /* 0x100fe400078e0006 */
[----:B------:R-:W5:Y:S02]  /*0340*/  LDG.E.64.CONSTANT R14, desc[UR4][R14.64] ;  /* 0x000000040e0e7981 */ /* 0x000f64000c1e9b00 */
[----:B------:R-:W-:Y:S02]  /*0350*/  IMAD.WIDE R6, R0, 0x8, R6 ;  /* 0x0000000800067825 */ /* 0x000fe400078e0206 */
[----:B------:R-:W5:Y:S04]  /*0360*/  LDG.E.64.CONSTANT R4, desc[UR4][R4.64] ;  /* 0x0000000404047981 */ /* 0x000f68000c1e9b00 */
[----:B------:R-:W5:Y:S01]  /*0370*/  LDG.E.64.CONSTANT R6, desc[UR4][R6.64] ;  /* 0x0000000406067981 */ /* 0x000f62000c1e9b00 */
[----:B--2---:R-:W-:Y:S01]  /*0380*/  DADD R2, R2, R8 ;  /* 0x0000000002027229 */ /* 0x004fe20000000008 */
[----:B------:R-:W0:Y:S07]  /*0390*/  LDC.64 R8, c[0x0][0x380] ;  /* 0x0000e000ff087b82 */ /* 0x000e2e0000000a00 */
[----:B---3--:R-:W-:-:S08]  /*03a0*/  DADD R2, R2, R10 ;  /* 0x0000000002027229 */ /* 0x008fd0000000000a */
[----:B----4-:R-:W-:-:S08]  /*03b0*/  DADD R2, R2, R12 ;  /* 0x0000000002027229 */ /* 0x010fd0000000000c */
[----:B-----5:R-:W-:-:S08]  /*03c0*/  DADD R2, R2, R14 ;  /* 0x0000000002027229 */ /* 0x020fd0000000000e */
[----:B------:R-:W-:Y:S01]  /*03d0*/  DADD R2, R2, R4 ;  /* 0x0000000002027229 */ /* 0x000fe20000000004 */
[----:B0-----:R-:W-:-:S07]  /*03e0*/  IMAD.WIDE R4, R0, 0x8, R8 ;  /* 0x0000000800047825 */ /* 0x001fce00078e0208 */
[----:B------:R-:W-:-:S08]  /*03f0*/  DFMA R2, R6, -6, R2 ;  /* 0xc01800000602782b */ /* 0x000fd00000000002 */
[----:B------:R-:W-:-:S07]  /*0400*/  DMUL R2, R2, 0.5 ;  /* 0x3fe0000002027828 */ /* 0x000fce0000000000 */
[----:B------:R-:W-:Y:S01]  /*0410*/  STG.E.64 desc[UR4][R4.64], R2 ;  /* 0x0000000204007986 */ /* 0x000fe2000c101b04 */
[----:B------:R-:W-:Y:S05]  /*0420*/  EXIT ;  /* 0x000000000000794d */ /* 0x000fea0003800000 */
.L_x_2:
        /* <DEDUP_REMOVED lines=13> */
.L_x_6:


//--------------------- .text._Z17laplace3d_stridesPdS_4dim3S0_ --------------------------
	.section	.text._Z17laplace3d_stridesPdS_4dim3S0_,"ax",@progbits
	.align	128
        .global         _Z17laplace3d_stridesPdS_4dim3S0_
        .type           _Z17laplace3d_stridesPdS_4dim3S0_,@function
        .size           _Z17laplace3d_stridesPdS_4dim3S0_,(.L_x_7 - _Z17laplace3d_stridesPdS_4dim3S0_)
        .other          _Z17laplace3d_stridesPdS_4dim3S0_,@"STO_CUDA_ENTRY STV_DEFAULT"
_Z17laplace3d_stridesPdS_4dim3S0_:
.text._Z17laplace3d_stridesPdS_4dim3S0_:
        /* <DEDUP_REMOVED lines=41> */
[-C--:B------:R-:W-:Y:S01]  /*0290*/  IADD3 R12, PT, PT, R10, R13.reuse, RZ ;  /* 0x0000000d0a0c7210 */ /* 0x080fe20007ffe0ff */
[----:B---3--:R-:W-:Y:S01]  /*02a0*/  IMAD.WIDE R4, R5, 0x8, R8 ;  /* 0x0000000805047825 */ /* 0x008fe200078e0208 */
[----:B------:R-:W-:-:S03]  /*02b0*/  LEA R13, R2, R13, 0x1 ;  /* 0x0000000d020d7211 */ /* 0x000fc600078e08ff */
[----:B------:R-:W-:Y:S01]  /*02c0*/  IMAD.WIDE R6, R7, 0x8, R8 ;  /* 0x0000000807067825 */ /* 0x000fe200078e0208 */
[----:B------:R-:W-:Y:S01]  /*02d0*/  IADD3 R13, PT, PT, R10, R13, RZ ;  /* 0x0000000d0a0d7210 */ /* 0x000fe20007ffe0ff */
[----:B-1----:R-:W2:Y:S02]  /*02e0*/  LDG.E.64.CONSTANT R4, desc[UR4][R4.64] ;  /* 0x0000000404047981 */ /* 0x002ea4000c1e9b00 */
[----:B------:R-:W-:Y:S02]  /*02f0*/  IMAD R15, R0, R3, R12 ;  /* 0x00000003000f7224 */ /* 0x000fe400078e020c */
[----:B------:R-:W2:Y:S02]  /*0300*/  LDG.E.64.CONSTANT R6, desc[UR4][R6.64] ;  /* 0x0000000406067981 */ /* 0x000ea4000c1e9b00 */
[----:B------:R-:W-:-:S04]  /*0310*/  IMAD.WIDE R14, R15, 0x8, R8 ;  /* 0x000000080f0e7825 */ /* 0x000fc800078e0208 */
[CC--:B------:R-:W-:Y:S02]  /*0320*/  IMAD R13, R0.reuse, R3.reuse, R13 ;  /* 0x00000003000d7224 */ /* 0x0c0fe400078e020d */
[----:B------:R-:W-:Y:S01]  /*0330*/  IMAD R2, R11, R2, R10 ;  /* 0x000000020b027224 */ /* 0x000fe200078e020a */
[----:B------:R-:W3:Y:S01]  /*0340*/  LDG.E.64.CONSTANT R14, desc[UR4][R14.64] ;  /* 0x000000040e0e7981 */ /* 0x000ee2000c1e9b00 */
[----:B------:R-:W-:Y:S02]  /*0350*/  IMAD R10, R0, R3, -R3 ;  /* 0x00000003000a7224 */ /* 0x000fe400078e0a03 */
[----:B------:R-:W-:-:S03]  /*0360*/  IMAD.WIDE R12, R13, 0x8, R8 ;  /* 0x000000080d0c7825 */ /* 0x000fc600078e0208 */
[CC--:B------:R-:W-:Y:S02]  /*0370*/  IADD3 R19, PT, PT, R2.reuse, R10.reuse, RZ ;  /* 0x0000000a02137210 */ /* 0x0c0fe40007ffe0ff */
[----:B------:R-:W-:Y:S01]  /*0380*/  LEA R11, R3, R10, 0x1 ;  /* 0x0000000a030b7211 */ /* 0x000fe200078e08ff */
[----:B------:R-:W4:Y:S02]  /*0390*/  LDG.E.64.CONSTANT R12, desc[UR4][R12.64] ;  /* 0x000000040c0c7981 */ /* 0x000f24000c1e9b00 */
[----:B------:R-:W-:Y:S01]  /*03a0*/  IMAD.WIDE R18, R19, 0x8, R8 ;  /* 0x0000000813127825 */ /* 0x000fe200078e0208 */
[----:B------:R-:W-:-:S04]  /*03b0*/  IADD3 R17, PT, PT, R2, R11, RZ ;  /* 0x0000000b02117210 */ /* 0x000fc80007ffe0ff */
[----:B------:R-:W5:Y:S01]  /*03c0*/  LDG.E.64.CONSTANT R10, desc[UR4][R18.64] ;  /* 0x00000004120a7981 */ /* 0x000f62000c1e9b00 */
[----:B------:R-:W-:-:S04]  /*03d0*/  IMAD.WIDE R8, R17, 0x8, R8 ;  /* 0x0000000811087825 */ /* 0x000fc800078e0208 */
[----:B------:R-:W-:Y:S02]  /*03e0*/  IMAD.WIDE R16, R3, 0x8, R18 ;  /* 0x0000000803107825 */ /* 0x000fe400078e0212 */
[----:B------:R-:W5:Y:S04]  /*03f0*/  LDG.E.64.CONSTANT R8, desc[UR4][R8.64] ;  /* 0x0000000408087981 */ /* 0x000f68000c1e9b00 */
[----:B------:R-:W5:Y:S01]  /*0400*/  LDG.E.64.CONSTANT R16, desc[UR4][R16.64] ;  /* 0x0000000410107981 */ /* 0x000f62000c1e9b00 */
        /* <DEDUP_REMOVED lines=12> */
.L_x_3:
        /* <DEDUP_REMOVED lines=11> */
.L_x_7:


//--------------------- .nv.shared._Z14laplace3d_smemPdS_4dim3S0_ --------------------------
	.section	.nv.shared._Z14laplace3d_smemPdS_4dim3S0_,"aw",@nobits
	.sectionflags	@""
	.align	16
	.zero		1024


//--------------------- .nv.shared.reserved.0     --------------------------
	.section	.nv.shared.reserved.0,"aw",@nobits
	.weak		__nv_reservedSMEM_offset_0_alias
	.size		__nv_reservedSMEM_offset_0_alias, 0, 64
	.other		__nv_reservedSMEM_offset_0_alias,@"STO_CUDA_RESERVED_SHARED STV_DEFAULT"
__nv_reservedSMEM_offset_0_alias:
	.zero		0
	.zero		64


//--------------------- .nv.shared._Z16laplace3d_no_ldgPdS_4dim3S0_ --------------------------
	.section	.nv.shared._Z16laplace3d_no_ldgPdS_4dim3S0_,"aw",@nobits
	.sectionflags	@""
	.align	16
	.zero		1024


//--------------------- .nv.shared._Z27laplace3d_relative_indexingPdS_4dim3S0_ --------------------------
	.section	.nv.shared._Z27laplace3d_relative_indexingPdS_4dim3S0_,"aw",@nobits
	.sectionflags	@""
	.align	16
	.zero		1024


//--------------------- .nv.shared._Z17laplace3d_stridesPdS_4dim3S0_ --------------------------
	.section	.nv.shared._Z17laplace3d_stridesPdS_4dim3S0_,"aw",@nobits
	.sectionflags	@""
	.align	16
	.zero		1024


//--------------------- .nv.constant0._Z14laplace3d_smemPdS_4dim3S0_ --------------------------
	.section	.nv.constant0._Z14laplace3d_smemPdS_4dim3S0_,"a",@progbits
	.sectionflags	@""
	.align	4
.nv.constant0._Z14laplace3d_smemPdS_4dim3S0_:
	.zero		936


//--------------------- .nv.constant0._Z16laplace3d_no_ldgPdS_4dim3S0_ --------------------------
	.section	.nv.constant0._Z16laplace3d_no_ldgPdS_4dim3S0_,"a",@progbits
	.sectionflags	@""
	.align	4
.nv.constant0._Z16laplace3d_no_ldgPdS_4dim3S0_:
	.zero		936


//--------------------- .nv.constant0._Z27laplace3d_relative_indexingPdS_4dim3S0_ --------------------------
	.section	.nv.constant0._Z27laplace3d_relative_indexingPdS_4dim3S0_,"a",@progbits
	.sectionflags	@""
	.align	4
.nv.constant0._Z27laplace3d_relative_indexingPdS_4dim3S0_:
	.zero		936


//--------------------- .nv.constant0._Z17laplace3d_stridesPdS_4dim3S0_ --------------------------
	.section	.nv.constant0._Z17laplace3d_stridesPdS_4dim3S0_,"a",@progbits
	.sectionflags	@""
	.align	4
.nv.constant0._Z17laplace3d_stridesPdS_4dim3S0_:
	.zero		936


//--------------------- SYMBOLS --------------------------

	.type		.nv.reservedSmem.offset0,@object
	.size		.nv.reservedSmem.offset0,0x4
	.type		.nv.reservedSmem.cap,@object
	.size		.nv.reservedSmem.cap,0x4
